//
// Generated by NVIDIA NVVM Compiler
//
// Compiler Build ID: CL-36424714
// Cuda compilation tools, release 13.0, V13.0.88
// Based on NVVM 20.0.0
//

.version 9.0
.target sm_100
.address_size 64

	// .globl	_Z12gaussianBlurPhS_ii
.const .align 4 .b8 c_kernel[100];

.visible .entry _Z12gaussianBlurPhS_ii(
	.param .u64 .ptr .align 1 _Z12gaussianBlurPhS_ii_param_0,
	.param .u64 .ptr .align 1 _Z12gaussianBlurPhS_ii_param_1,
	.param .u32 _Z12gaussianBlurPhS_ii_param_2,
	.param .u32 _Z12gaussianBlurPhS_ii_param_3
)
{
	.reg .pred 	%p<4>;
	.reg .b16 	%rs<26>;
	.reg .b32 	%r<72>;
	.reg .b32 	%f<102>;
	.reg .b64 	%rd<57>;

	ld.param.u64 	%rd1, [_Z12gaussianBlurPhS_ii_param_0];
	ld.param.u64 	%rd2, [_Z12gaussianBlurPhS_ii_param_1];
	ld.param.u32 	%r3, [_Z12gaussianBlurPhS_ii_param_2];
	ld.param.u32 	%r5, [_Z12gaussianBlurPhS_ii_param_3];
	mov.u32 	%r6, %ctaid.x;
	mov.u32 	%r7, %ntid.x;
	mov.u32 	%r8, %tid.x;
	mad.lo.s32 	%r1, %r6, %r7, %r8;
	mov.u32 	%r9, %ctaid.y;
	mov.u32 	%r10, %ntid.y;
	mov.u32 	%r11, %tid.y;
	mad.lo.s32 	%r12, %r9, %r10, %r11;
	setp.ge.s32 	%p1, %r1, %r3;
	setp.ge.s32 	%p2, %r12, %r5;
	or.pred  	%p3, %p1, %p2;
	@%p3 bra 	$L__BB0_2;
	cvta.to.global.u64 	%rd3, %rd2;
	cvta.to.global.u64 	%rd4, %rd1;
	add.s32 	%r13, %r3, -1;
	add.s32 	%r14, %r5, -1;
	max.s32 	%r15, %r1, 2;
	add.s32 	%r16, %r15, -2;
	min.s32 	%r17, %r16, %r13;
	max.u32 	%r18, %r12, 2;
	add.s32 	%r19, %r18, -2;
	min.u32 	%r20, %r19, %r14;
	mul.lo.s32 	%r21, %r20, %r3;
	ld.const.f32 	%f1, [c_kernel];
	add.s32 	%r22, %r17, %r21;
	cvt.s64.s32 	%rd5, %r22;
	add.s64 	%rd6, %rd4, %rd5;
	ld.global.u8 	%rs1, [%rd6];
	cvt.rn.f32.u16 	%f2, %rs1;
	fma.rn.f32 	%f3, %f1, %f2, 0f00000000;
	add.f32 	%f4, %f1, 0f00000000;
	max.s32 	%r23, %r1, 1;
	add.s32 	%r24, %r23, -1;
	min.s32 	%r25, %r24, %r13;
	ld.const.f32 	%f5, [c_kernel+4];
	add.s32 	%r26, %r25, %r21;
	cvt.s64.s32 	%rd7, %r26;
	add.s64 	%rd8, %rd4, %rd7;
	ld.global.u8 	%rs2, [%rd8];
	cvt.rn.f32.u16 	%f6, %rs2;
	fma.rn.f32 	%f7, %f5, %f6, %f3;
	add.f32 	%f8, %f4, %f5;
	max.s32 	%r27, %r1, 0;
	min.s32 	%r28, %r27, %r13;
	ld.const.f32 	%f9, [c_kernel+8];
	add.s32 	%r29, %r28, %r21;
	cvt.s64.s32 	%rd9, %r29;
	add.s64 	%rd10, %rd4, %rd9;
	ld.global.u8 	%rs3, [%rd10];
	cvt.rn.f32.u16 	%f10, %rs3;
	fma.rn.f32 	%f11, %f9, %f10, %f7;
	add.f32 	%f12, %f8, %f9;
	max.s32 	%r30, %r1, -1;
	add.s32 	%r31, %r30, 1;
	min.s32 	%r32, %r31, %r13;
	ld.const.f32 	%f13, [c_kernel+12];
	add.s32 	%r33, %r32, %r21;
	cvt.s64.s32 	%rd11, %r33;
	add.s64 	%rd12, %rd4, %rd11;
	ld.global.u8 	%rs4, [%rd12];
	cvt.rn.f32.u16 	%f14, %rs4;
	fma.rn.f32 	%f15, %f13, %f14, %f11;
	add.f32 	%f16, %f12, %f13;
	max.s32 	%r34, %r1, -2;
	add.s32 	%r35, %r34, 2;
	min.s32 	%r36, %r35, %r13;
	ld.const.f32 	%f17, [c_kernel+16];
	add.s32 	%r37, %r36, %r21;
	cvt.s64.s32 	%rd13, %r37;
	add.s64 	%rd14, %rd4, %rd13;
	ld.global.u8 	%rs5, [%rd14];
	cvt.rn.f32.u16 	%f18, %rs5;
	fma.rn.f32 	%f19, %f17, %f18, %f15;
	add.f32 	%f20, %f16, %f17;
	max.u32 	%r38, %r12, 1;
	add.s32 	%r39, %r38, -1;
	min.u32 	%r40, %r39, %r14;
	mul.lo.s32 	%r41, %r40, %r3;
	ld.const.f32 	%f21, [c_kernel+20];
	add.s32 	%r42, %r17, %r41;
	cvt.s64.s32 	%rd15, %r42;
	add.s64 	%rd16, %rd4, %rd15;
	ld.global.u8 	%rs6, [%rd16];
	cvt.rn.f32.u16 	%f22, %rs6;
	fma.rn.f32 	%f23, %f21, %f22, %f19;
	add.f32 	%f24, %f20, %f21;
	ld.const.f32 	%f25, [c_kernel+24];
	add.s32 	%r43, %r25, %r41;
	cvt.s64.s32 	%rd17, %r43;
	add.s64 	%rd18, %rd4, %rd17;
	ld.global.u8 	%rs7, [%rd18];
	cvt.rn.f32.u16 	%f26, %rs7;
	fma.rn.f32 	%f27, %f25, %f26, %f23;
	add.f32 	%f28, %f24, %f25;
	ld.const.f32 	%f29, [c_kernel+28];
	add.s32 	%r44, %r28, %r41;
	cvt.s64.s32 	%rd19, %r44;
	add.s64 	%rd20, %rd4, %rd19;
	ld.global.u8 	%rs8, [%rd20];
	cvt.rn.f32.u16 	%f30, %rs8;
	fma.rn.f32 	%f31, %f29, %f30, %f27;
	add.f32 	%f32, %f28, %f29;
	ld.const.f32 	%f33, [c_kernel+32];
	add.s32 	%r45, %r32, %r41;
	cvt.s64.s32 	%rd21, %r45;
	add.s64 	%rd22, %rd4, %rd21;
	ld.global.u8 	%rs9, [%rd22];
	cvt.rn.f32.u16 	%f34, %rs9;
	fma.rn.f32 	%f35, %f33, %f34, %f31;
	add.f32 	%f36, %f32, %f33;
	ld.const.f32 	%f37, [c_kernel+36];
	add.s32 	%r46, %r36, %r41;
	cvt.s64.s32 	%rd23, %r46;
	add.s64 	%rd24, %rd4, %rd23;
	ld.global.u8 	%rs10, [%rd24];
	cvt.rn.f32.u16 	%f38, %rs10;
	fma.rn.f32 	%f39, %f37, %f38, %f35;
	add.f32 	%f40, %f36, %f37;
	min.u32 	%r47, %r12, %r14;
	mul.lo.s32 	%r48, %r47, %r3;
	ld.const.f32 	%f41, [c_kernel+40];
	add.s32 	%r49, %r17, %r48;
	cvt.s64.s32 	%rd25, %r49;
	add.s64 	%rd26, %rd4, %rd25;
	ld.global.u8 	%rs11, [%rd26];
	cvt.rn.f32.u16 	%f42, %rs11;
	fma.rn.f32 	%f43, %f41, %f42, %f39;
	add.f32 	%f44, %f40, %f41;
	ld.const.f32 	%f45, [c_kernel+44];
	add.s32 	%r50, %r25, %r48;
	cvt.s64.s32 	%rd27, %r50;
	add.s64 	%rd28, %rd4, %rd27;
	ld.global.u8 	%rs12, [%rd28];
	cvt.rn.f32.u16 	%f46, %rs12;
	fma.rn.f32 	%f47, %f45, %f46, %f43;
	add.f32 	%f48, %f44, %f45;
	ld.const.f32 	%f49, [c_kernel+48];
	add.s32 	%r51, %r28, %r48;
	cvt.s64.s32 	%rd29, %r51;
	add.s64 	%rd30, %rd4, %rd29;
	ld.global.u8 	%rs13, [%rd30];
	cvt.rn.f32.u16 	%f50, %rs13;
	fma.rn.f32 	%f51, %f49, %f50, %f47;
	add.f32 	%f52, %f48, %f49;
	ld.const.f32 	%f53, [c_kernel+52];
	add.s32 	%r52, %r32, %r48;
	cvt.s64.s32 	%rd31, %r52;
	add.s64 	%rd32, %rd4, %rd31;
	ld.global.u8 	%rs14, [%rd32];
	cvt.rn.f32.u16 	%f54, %rs14;
	fma.rn.f32 	%f55, %f53, %f54, %f51;
	add.f32 	%f56, %f52, %f53;
	ld.const.f32 	%f57, [c_kernel+56];
	add.s32 	%r53, %r36, %r48;
	cvt.s64.s32 	%rd33, %r53;
	add.s64 	%rd34, %rd4, %rd33;
	ld.global.u8 	%rs15, [%rd34];
	cvt.rn.f32.u16 	%f58, %rs15;
	fma.rn.f32 	%f59, %f57, %f58, %f55;
	add.f32 	%f60, %f56, %f57;
	add.s32 	%r54, %r12, 1;
	min.u32 	%r55, %r54, %r14;
	mul.lo.s32 	%r56, %r55, %r3;
	ld.const.f32 	%f61, [c_kernel+60];
	add.s32 	%r57, %r17, %r56;
	cvt.s64.s32 	%rd35, %r57;
	add.s64 	%rd36, %rd4, %rd35;
	ld.global.u8 	%rs16, [%rd36];
	cvt.rn.f32.u16 	%f62, %rs16;
	fma.rn.f32 	%f63, %f61, %f62, %f59;
	add.f32 	%f64, %f60, %f61;
	ld.const.f32 	%f65, [c_kernel+64];
	add.s32 	%r58, %r25, %r56;
	cvt.s64.s32 	%rd37, %r58;
	add.s64 	%rd38, %rd4, %rd37;
	ld.global.u8 	%rs17, [%rd38];
	cvt.rn.f32.u16 	%f66, %rs17;
	fma.rn.f32 	%f67, %f65, %f66, %f63;
	add.f32 	%f68, %f64, %f65;
	ld.const.f32 	%f69, [c_kernel+68];
	add.s32 	%r59, %r28, %r56;
	cvt.s64.s32 	%rd39, %r59;
	add.s64 	%rd40, %rd4, %rd39;
	ld.global.u8 	%rs18, [%rd40];
	cvt.rn.f32.u16 	%f70, %rs18;
	fma.rn.f32 	%f71, %f69, %f70, %f67;
	add.f32 	%f72, %f68, %f69;
	ld.const.f32 	%f73, [c_kernel+72];
	add.s32 	%r60, %r32, %r56;
	cvt.s64.s32 	%rd41, %r60;
	add.s64 	%rd42, %rd4, %rd41;
	ld.global.u8 	%rs19, [%rd42];
	cvt.rn.f32.u16 	%f74, %rs19;
	fma.rn.f32 	%f75, %f73, %f74, %f71;
	add.f32 	%f76, %f72, %f73;
	ld.const.f32 	%f77, [c_kernel+76];
	add.s32 	%r61, %r36, %r56;
	cvt.s64.s32 	%rd43, %r61;
	add.s64 	%rd44, %rd4, %rd43;
	ld.global.u8 	%rs20, [%rd44];
	cvt.rn.f32.u16 	%f78, %rs20;
	fma.rn.f32 	%f79, %f77, %f78, %f75;
	add.f32 	%f80, %f76, %f77;
	add.s32 	%r62, %r12, 2;
	min.u32 	%r63, %r62, %r14;
	mul.lo.s32 	%r64, %r63, %r3;
	ld.const.f32 	%f81, [c_kernel+80];
	add.s32 	%r65, %r17, %r64;
	cvt.s64.s32 	%rd45, %r65;
	add.s64 	%rd46, %rd4, %rd45;
	ld.global.u8 	%rs21, [%rd46];
	cvt.rn.f32.u16 	%f82, %rs21;
	fma.rn.f32 	%f83, %f81, %f82, %f79;
	add.f32 	%f84, %f80, %f81;
	ld.const.f32 	%f85, [c_kernel+84];
	add.s32 	%r66, %r25, %r64;
	cvt.s64.s32 	%rd47, %r66;
	add.s64 	%rd48, %rd4, %rd47;
	ld.global.u8 	%rs22, [%rd48];
	cvt.rn.f32.u16 	%f86, %rs22;
	fma.rn.f32 	%f87, %f85, %f86, %f83;
	add.f32 	%f88, %f84, %f85;
	ld.const.f32 	%f89, [c_kernel+88];
	add.s32 	%r67, %r28, %r64;
	cvt.s64.s32 	%rd49, %r67;
	add.s64 	%rd50, %rd4, %rd49;
	ld.global.u8 	%rs23, [%rd50];
	cvt.rn.f32.u16 	%f90, %rs23;
	fma.rn.f32 	%f91, %f89, %f90, %f87;
	add.f32 	%f92, %f88, %f89;
	ld.const.f32 	%f93, [c_kernel+92];
	add.s32 	%r68, %r32, %r64;
	cvt.s64.s32 	%rd51, %r68;
	add.s64 	%rd52, %rd4, %rd51;
	ld.global.u8 	%rs24, [%rd52];
	cvt.rn.f32.u16 	%f94, %rs24;
	fma.rn.f32 	%f95, %f93, %f94, %f91;
	add.f32 	%f96, %f92, %f93;
	ld.const.f32 	%f97, [c_kernel+96];
	add.s32 	%r69, %r36, %r64;
	cvt.s64.s32 	%rd53, %r69;
	add.s64 	%rd54, %rd4, %rd53;
	ld.global.u8 	%rs25, [%rd54];
	cvt.rn.f32.u16 	%f98, %rs25;
	fma.rn.f32 	%f99, %f97, %f98, %f95;
	add.f32 	%f100, %f96, %f97;
	div.rn.f32 	%f101, %f99, %f100;
	cvt.rzi.u32.f32 	%r70, %f101;
	mad.lo.s32 	%r71, %r3, %r12, %r1;
	cvt.s64.s32 	%rd55, %r71;
	add.s64 	%rd56, %rd3, %rd55;
	st.global.u8 	[%rd56], %r70;
$L__BB0_2:
	ret;

}
	// .globl	_Z18sobelEdgeDetectionPhS_ii
.visible .entry _Z18sobelEdgeDetectionPhS_ii(
	.param .u64 .ptr .align 1 _Z18sobelEdgeDetectionPhS_ii_param_0,
	.param .u64 .ptr .align 1 _Z18sobelEdgeDetectionPhS_ii_param_1,
	.param .u32 _Z18sobelEdgeDetectionPhS_ii_param_2,
	.param .u32 _Z18sobelEdgeDetectionPhS_ii_param_3
)
{
	.reg .pred 	%p<11>;
	.reg .b16 	%rs<6>;
	.reg .b32 	%r<47>;
	.reg .b32 	%f<3>;
	.reg .b64 	%rd<23>;

	ld.param.u64 	%rd2, [_Z18sobelEdgeDetectionPhS_ii_param_0];
	ld.param.u64 	%rd3, [_Z18sobelEdgeDetectionPhS_ii_param_1];
	ld.param.u32 	%r5, [_Z18sobelEdgeDetectionPhS_ii_param_2];
	ld.param.u32 	%r6, [_Z18sobelEdgeDetectionPhS_ii_param_3];
	cvta.to.global.u64 	%rd1, %rd3;
	mov.u32 	%r7, %ctaid.x;
	mov.u32 	%r8, %ntid.x;
	mov.u32 	%r9, %tid.x;
	mad.lo.s32 	%r10, %r7, %r8, %r9;
	mov.u32 	%r11, %ctaid.y;
	mov.u32 	%r12, %ntid.y;
	mov.u32 	%r13, %tid.y;
	mad.lo.s32 	%r14, %r11, %r12, %r13;
	setp.lt.s32 	%p1, %r10, 1;
	add.s32 	%r15, %r5, -1;
	setp.ge.s32 	%p2, %r10, %r15;
	or.pred  	%p3, %p1, %p2;
	setp.eq.s32 	%p4, %r14, 0;
	or.pred  	%p5, %p4, %p3;
	add.s32 	%r16, %r6, -1;
	setp.ge.s32 	%p6, %r14, %r16;
	or.pred  	%p7, %p5, %p6;
	@%p7 bra 	$L__BB1_2;
	cvta.to.global.u64 	%rd6, %rd2;
	add.s32 	%r18, %r14, -1;
	mul.lo.s32 	%r19, %r5, %r18;
	cvt.s64.s32 	%rd7, %r19;
	cvt.u64.u32 	%rd8, %r10;
	add.s64 	%rd9, %rd7, %rd8;
	add.s64 	%rd10, %rd6, %rd9;
	ld.global.u8 	%r20, [%rd10+-1];
	ld.global.u8 	%r21, [%rd10+1];
	mul.lo.s32 	%r22, %r5, %r14;
	cvt.s64.s32 	%rd11, %r22;
	add.s64 	%rd12, %rd11, %rd8;
	add.s64 	%rd13, %rd6, %rd12;
	ld.global.u8 	%rs2, [%rd13+-1];
	ld.global.u8 	%rs3, [%rd13+1];
	mul.wide.u16 	%r23, %rs3, 2;
	add.s32 	%r24, %r22, %r5;
	cvt.s64.s32 	%rd14, %r24;
	add.s64 	%rd15, %rd14, %rd8;
	add.s64 	%rd16, %rd6, %rd15;
	ld.global.u8 	%r25, [%rd16+-1];
	ld.global.u8 	%r26, [%rd16+1];
	mul.wide.u16 	%r27, %rs2, 2;
	add.s32 	%r28, %r27, %r20;
	add.s32 	%r29, %r23, %r21;
	add.s32 	%r30, %r28, %r25;
	sub.s32 	%r31, %r29, %r30;
	add.s32 	%r32, %r31, %r26;
	add.s32 	%r33, %r19, %r10;
	cvt.s64.s32 	%rd17, %r33;
	add.s64 	%rd18, %rd6, %rd17;
	ld.global.u8 	%rs4, [%rd18];
	mul.wide.u16 	%r34, %rs4, 2;
	add.s32 	%r35, %r21, %r20;
	add.s32 	%r36, %r34, %r35;
	sub.s32 	%r37, %r25, %r36;
	add.s32 	%r38, %r24, %r10;
	cvt.s64.s32 	%rd19, %r38;
	add.s64 	%rd20, %rd6, %rd19;
	ld.global.u8 	%rs5, [%rd20];
	mul.wide.u16 	%r39, %rs5, 2;
	add.s32 	%r40, %r37, %r39;
	add.s32 	%r41, %r40, %r26;
	mul.lo.s32 	%r42, %r32, %r32;
	mad.lo.s32 	%r43, %r41, %r41, %r42;
	cvt.rn.f32.u32 	%f1, %r43;
	sqrt.rn.f32 	%f2, %f1;
	cvt.rzi.s32.f32 	%r44, %f2;
	min.s32 	%r45, %r44, 255;
	add.s32 	%r46, %r33, %r5;
	cvt.s64.s32 	%rd21, %r46;
	add.s64 	%rd22, %rd1, %rd21;
	st.global.u8 	[%rd22], %r45;
	bra.uni 	$L__BB1_4;
$L__BB1_2:
	setp.ge.s32 	%p8, %r10, %r5;
	setp.ge.s32 	%p9, %r14, %r6;
	or.pred  	%p10, %p8, %p9;
	@%p10 bra 	$L__BB1_4;
	mad.lo.s32 	%r17, %r5, %r14, %r10;
	cvt.s64.s32 	%rd4, %r17;
	add.s64 	%rd5, %rd1, %rd4;
	mov.b16 	%rs1, 0;
	st.global.u8 	[%rd5], %rs1;
$L__BB1_4:
	ret;

}


// ===== COMPILED SASS (sm_100) =====

	.target	sm_100

	.elftype	@"ET_EXEC"


//--------------------- .note.nv.tkinfo           --------------------------
	.section	.note.nv.tkinfo,"",@"SHT_NOTE"
	.sectionflags	@"SHF_NOTE_NV_TKINFO"
	.tkinfo
        /*0018*/ 	.word	0x00000002
        /*0030*/ 	.string	""
        /*0030*/ 	.string	"ptxas"
        /*0030*/ 	.string	"Cuda compilation tools, release 13.0, V13.0.88"
        /*0030*/ 	.string	"Build cuda_13.0.r13.0/compiler.36424714_0"
        /*0030*/ 	.string	"-arch sm_100 -m 64 "



//--------------------- .note.nv.cuinfo           --------------------------
	.section	.note.nv.cuinfo,"",@"SHT_NOTE"
	.sectionflags	@"SHF_NOTE_NV_CUINFO"
        /*0018*/ 	.short	0x0002
        /*001a*/ 	.short	0x0064
        /*001c*/ 	.short	0x0082
	.zero		2


//--------------------- .nv.info                  --------------------------
	.section	.nv.info,"",@"SHT_CUDA_INFO"
	.align	4


	//----- nvinfo : EIATTR_REGCOUNT
	.align		4
        /*0000*/ 	.byte	0x04, 0x2f
        /*0002*/ 	.short	(.L_2 - .L_1)
	.align		4
.L_1:
        /*0004*/ 	.word	index@(_Z12gaussianBlurPhS_ii)
        /*0008*/ 	.word	0x00000020


	//----- nvinfo : EIATTR_FRAME_SIZE
	.align		4
.L_2:
        /*000c*/ 	.byte	0x04, 0x11
        /*000e*/ 	.short	(.L_4 - .L_3)
	.align		4
.L_3:
        /*0010*/ 	.word	index@($__internal_1_$__cuda_sm3x_div_rn_noftz_f32_slowpath)
        /*0014*/ 	.word	0x00000000


	//----- nvinfo : EIATTR_FRAME_SIZE
	.align		4
.L_4:
        /*0018*/ 	.byte	0x04, 0x11
        /*001a*/ 	.short	(.L_6 - .L_5)
	.align		4
.L_5:
        /*001c*/ 	.word	index@(_Z12gaussianBlurPhS_ii)
        /*0020*/ 	.word	0x00000000


	//----- nvinfo : EIATTR_REGCOUNT
	.align		4
.L_6:
        /*0024*/ 	.byte	0x04, 0x2f
        /*0026*/ 	.short	(.L_8 - .L_7)
	.align		4
.L_7:
        /*0028*/ 	.word	index@(_Z18sobelEdgeDetectionPhS_ii)
        /*002c*/ 	.word	0x00000014


	//----- nvinfo : EIATTR_FRAME_SIZE
	.align		4
.L_8:
        /*0030*/ 	.byte	0x04, 0x11
        /*0032*/ 	.short	(.L_10 - .L_9)
	.align		4
.L_9:
        /*0034*/ 	.word	index@($__internal_0_$__cuda_sm20_sqrt_rn_f32_slowpath)
        /*0038*/ 	.word	0x00000000


	//----- nvinfo : EIATTR_FRAME_SIZE
	.align		4
.L_10:
        /*003c*/ 	.byte	0x04, 0x11
        /*003e*/ 	.short	(.L_12 - .L_11)
	.align		4
.L_11:
        /*0040*/ 	.word	index@(_Z18sobelEdgeDetectionPhS_ii)
        /*0044*/ 	.word	0x00000000


	//----- nvinfo : EIATTR_MIN_STACK_SIZE
	.align		4
.L_12:
        /*0048*/ 	.byte	0x04, 0x12
        /*004a*/ 	.short	(.L_14 - .L_13)
	.align		4
.L_13:
        /*004c*/ 	.word	index@(_Z18sobelEdgeDetectionPhS_ii)
        /*0050*/ 	.word	0x00000000


	//----- nvinfo : EIATTR_MIN_STACK_SIZE
	.align		4
.L_14:
        /*0054*/ 	.byte	0x04, 0x12
        /*0056*/ 	.short	(.L_16 - .L_15)
	.align		4
.L_15:
        /*0058*/ 	.word	index@(_Z12gaussianBlurPhS_ii)
        /*005c*/ 	.word	0x00000000
.L_16:


//--------------------- .nv.compat                --------------------------
	.section	.nv.compat,"",@"SHT_CUDA_COMPAT_INFO"
	.align	4
        /*0000*/ 	.byte	0x02, 0x09, 0x00, 0x00, 0x02, 0x02, 0x01, 0x00, 0x02, 0x05, 0x05, 0x00, 0x03, 0x07, 0x01, 0x01
        /*0010*/ 	.byte	0x02, 0x03, 0x00, 0x00, 0x02, 0x06, 0x01, 0x00, 0x04, 0x0b, 0x08, 0x00, 0x01, 0x00, 0x00, 0x00
        /*0020*/ 	.byte	0x00, 0x00, 0x00, 0x00


//--------------------- .nv.info._Z18sobelEdgeDetectionPhS_ii --------------------------
	.section	.nv.info._Z18sobelEdgeDetectionPhS_ii,"",@"SHT_CUDA_INFO"
	.sectionflags	@""
	.align	4


	//----- nvinfo : EIATTR_CUDA_API_VERSION
	.align		4
        /*0000*/ 	.byte	0x04, 0x37
        /*0002*/ 	.short	(.L_18 - .L_17)
.L_17:
        /*0004*/ 	.word	0x00000082


	//----- nvinfo : EIATTR_KPARAM_INFO
	.align		4
.L_18:
        /*0008*/ 	.byte	0x04, 0x17
        /*000a*/ 	.short	(.L_20 - .L_19)
.L_19:
        /*000c*/ 	.word	0x00000000
        /*0010*/ 	.short	0x0003
        /*0012*/ 	.short	0x0014
        /*0014*/ 	.byte	0x00, 0xf0, 0x11, 0x00


	//----- nvinfo : EIATTR_KPARAM_INFO
	.align		4
.L_20:
        /*0018*/ 	.byte	0x04, 0x17
        /*001a*/ 	.short	(.L_22 - .L_21)
.L_21:
        /*001c*/ 	.word	0x00000000
        /*0020*/ 	.short	0x0002
        /*0022*/ 	.short	0x0010
        /*0024*/ 	.byte	0x00, 0xf0, 0x11, 0x00


	//----- nvinfo : EIATTR_KPARAM_INFO
	.align		4
.L_22:
        /*0028*/ 	.byte	0x04, 0x17
        /*002a*/ 	.short	(.L_24 - .L_23)
.L_23:
        /*002c*/ 	.word	0x00000000
        /*0030*/ 	.short	0x0001
        /*0032*/ 	.short	0x0008
        /*0034*/ 	.byte	0x00, 0xf5, 0x21, 0x00


	//----- nvinfo : EIATTR_KPARAM_INFO
	.align		4
.L_24:
        /*0038*/ 	.byte	0x04, 0x17
        /*003a*/ 	.short	(.L_26 - .L_25)
.L_25:
        /*003c*/ 	.word	0x00000000
        /*0040*/ 	.short	0x0000
        /*0042*/ 	.short	0x0000
        /*0044*/ 	.byte	0x00, 0xf5, 0x21, 0x00


	//----- nvinfo : EIATTR_SPARSE_MMA_MASK
	.align		4
.L_26:
        /*0048*/ 	.byte	0x03, 0x50
        /*004a*/ 	.short	0x0000


	//----- nvinfo : EIATTR_MAXREG_COUNT
	.align		4
        /*004c*/ 	.byte	0x03, 0x1b
        /*004e*/ 	.short	0x00ff


	//----- nvinfo : EIATTR_MERCURY_ISA_VERSION
	.align		4
        /*0050*/ 	.byte	0x03, 0x5f
        /*0052*/ 	.short	0x0101


	//----- nvinfo : EIATTR_VRC_CTA_INIT_COUNT
	.align		4
        /*0054*/ 	.byte	0x02, 0x4a
	.zero		1
	.zero		1


	//----- nvinfo : EIATTR_EXIT_INSTR_OFFSETS
	.align		4
        /*0058*/ 	.byte	0x04, 0x1c
        /*005a*/ 	.short	(.L_28 - .L_27)


	//   ....[0]....
.L_27:
        /*005c*/ 	.word	0x00000500


	//   ....[1]....
        /*0060*/ 	.word	0x00000530


	//   ....[2]....
        /*0064*/ 	.word	0x00000590


	//----- nvinfo : EIATTR_CRS_STACK_SIZE
	.align		4
.L_28:
        /*0068*/ 	.byte	0x04, 0x1e
        /*006a*/ 	.short	(.L_30 - .L_29)
.L_29:
        /*006c*/ 	.word	0x00000000


	//----- nvinfo : EIATTR_CBANK_PARAM_SIZE
	.align		4
.L_30:
        /*0070*/ 	.byte	0x03, 0x19
        /*0072*/ 	.short	0x0018


	//----- nvinfo : EIATTR_PARAM_CBANK
	.align		4
        /*0074*/ 	.byte	0x04, 0x0a
        /*0076*/ 	.short	(.L_32 - .L_31)
	.align		4
.L_31:
        /*0078*/ 	.word	index@(.nv.constant0._Z18sobelEdgeDetectionPhS_ii)
        /*007c*/ 	.short	0x0380
        /*007e*/ 	.short	0x0018


	//----- nvinfo : EIATTR_SW_WAR
	.align		4
.L_32:
        /*0080*/ 	.byte	0x04, 0x36
        /*0082*/ 	.short	(.L_34 - .L_33)
.L_33:
        /*0084*/ 	.word	0x00000008
.L_34:


//--------------------- .nv.info._Z12gaussianBlurPhS_ii --------------------------
	.section	.nv.info._Z12gaussianBlurPhS_ii,"",@"SHT_CUDA_INFO"
	.sectionflags	@""
	.align	4


	//----- nvinfo : EIATTR_CUDA_API_VERSION
	.align		4
        /*0000*/ 	.byte	0x04, 0x37
        /*0002*/ 	.short	(.L_36 - .L_35)
.L_35:
        /*0004*/ 	.word	0x00000082


	//----- nvinfo : EIATTR_KPARAM_INFO
	.align		4
.L_36:
        /*0008*/ 	.byte	0x04, 0x17
        /*000a*/ 	.short	(.L_38 - .L_37)
.L_37:
        /*000c*/ 	.word	0x00000000
        /*0010*/ 	.short	0x0003
        /*0012*/ 	.short	0x0014
        /*0014*/ 	.byte	0x00, 0xf0, 0x11, 0x00


	//----- nvinfo : EIATTR_KPARAM_INFO
	.align		4
.L_38:
        /*0018*/ 	.byte	0x04, 0x17
        /*001a*/ 	.short	(.L_40 - .L_39)
.L_39:
        /*001c*/ 	.word	0x00000000
        /*0020*/ 	.short	0x0002
        /*0022*/ 	.short	0x0010
        /*0024*/ 	.byte	0x00, 0xf0, 0x11, 0x00


	//----- nvinfo : EIATTR_KPARAM_INFO
	.align		4
.L_40:
        /*0028*/ 	.byte	0x04, 0x17
        /*002a*/ 	.short	(.L_42 - .L_41)
.L_41:
        /*002c*/ 	.word	0x00000000
        /*0030*/ 	.short	0x0001
        /*0032*/ 	.short	0x0008
        /*0034*/ 	.byte	0x00, 0xf5, 0x21, 0x00


	//----- nvinfo : EIATTR_KPARAM_INFO
	.align		4
.L_42:
        /*0038*/ 	.byte	0x04, 0x17
        /*003a*/ 	.short	(.L_44 - .L_43)
.L_43:
        /*003c*/ 	.word	0x00000000
        /*0040*/ 	.short	0x0000
        /*0042*/ 	.short	0x0000
        /*0044*/ 	.byte	0x00, 0xf5, 0x21, 0x00


	//----- nvinfo : EIATTR_SPARSE_MMA_MASK
	.align		4
.L_44:
        /*0048*/ 	.byte	0x03, 0x50
        /*004a*/ 	.short	0x0000


	//----- nvinfo : EIATTR_MAXREG_COUNT
	.align		4
        /*004c*/ 	.byte	0x03, 0x1b
        /*004e*/ 	.short	0x00ff


	//----- nvinfo : EIATTR_MERCURY_ISA_VERSION
	.align		4
        /*0050*/ 	.byte	0x03, 0x5f
        /*0052*/ 	.short	0x0101


	//----- nvinfo : EIATTR_VRC_CTA_INIT_COUNT
	.align		4
        /*0054*/ 	.byte	0x02, 0x4a
	.zero		1
	.zero		1


	//----- nvinfo : EIATTR_EXIT_INSTR_OFFSETS
	.align		4
        /*0058*/ 	.byte	0x04, 0x1c
        /*005a*/ 	.short	(.L_46 - .L_45)


	//   ....[0]....
.L_45:
        /*005c*/ 	.word	0x000000c0


	//   ....[1]....
        /*0060*/ 	.word	0x00000ec0


	//----- nvinfo : EIATTR_CRS_STACK_SIZE
	.align		4
.L_46:
        /*0064*/ 	.byte	0x04, 0x1e
        /*0066*/ 	.short	(.L_48 - .L_47)
.L_47:
        /*0068*/ 	.word	0x00000000


	//----- nvinfo : EIATTR_CBANK_PARAM_SIZE
	.align		4
.L_48:
        /*006c*/ 	.byte	0x03, 0x19
        /*006e*/ 	.short	0x0018


	//----- nvinfo : EIATTR_PARAM_CBANK
	.align		4
        /*0070*/ 	.byte	0x04, 0x0a
        /*0072*/ 	.short	(.L_50 - .L_49)
	.align		4
.L_49:
        /*0074*/ 	.word	index@(.nv.constant0._Z12gaussianBlurPhS_ii)
        /*0078*/ 	.short	0x0380
        /*007a*/ 	.short	0x0018


	//----- nvinfo : EIATTR_SW_WAR
	.align		4
.L_50:
        /*007c*/ 	.byte	0x04, 0x36
        /*007e*/ 	.short	(.L_52 - .L_51)
.L_51:
        /*0080*/ 	.word	0x00000008
.L_52:


//--------------------- .nv.callgraph             --------------------------
	.section	.nv.callgraph,"",@"SHT_CUDA_CALLGRAPH"
	.align	4
	.sectionentsize	8
	.align		4
        /*0000*/ 	.word	0x00000000
	.align		4
        /*0004*/ 	.word	0xffffffff
	.align		4
        /*0008*/ 	.word	0x00000000
	.align		4
        /*000c*/ 	.word	0xfffffffe
	.align		4
        /*0010*/ 	.word	0x00000000
	.align		4
        /*0014*/ 	.word	0xfffffffd
	.align		4
        /*0018*/ 	.word	0x00000000
	.align		4
        /*001c*/ 	.word	0xfffffffc


//--------------------- .nv.constant3             --------------------------
	.section	.nv.constant3,"a",@progbits
	.align	4
.nv.constant3:
	.type		c_kernel,@object
	.size		c_kernel,(.L_0 - c_kernel)
c_kernel:
	.zero		100
.L_0:


//--------------------- .text._Z18sobelEdgeDetectionPhS_ii --------------------------
	.section	.text._Z18sobelEdgeDetectionPhS_ii,"ax",@progbits
	.align	128
        .global         _Z18sobelEdgeDetectionPhS_ii
        .type           _Z18sobelEdgeDetectionPhS_ii,@function
        .size           _Z18sobelEdgeDetectionPhS_ii,(.L_x_20 - _Z18sobelEdgeDetectionPhS_ii)
        .other          _Z18sobelEdgeDetectionPhS_ii,@"STO_CUDA_ENTRY STV_DEFAULT"
_Z18sobelEdgeDetectionPhS_ii:
.text._Z18sobelEdgeDetectionPhS_ii:
[----:B------:R-:W-:Y:S01]  /*0000*/  LDC R1, c[0x0][0x37c] ;  /* 0x0000df00ff017b82 */ /* 0x000fe20000000800 */
[----:B------:R-:W0:Y:S07]  /*0010*/  S2R R3, SR_TID.X ;  /* 0x0000000000037919 */ /* 0x000e2e0000002100 */
[----:B------:R-:W0:Y:S01]  /*0020*/  S2UR UR5, SR_CTAID.X ;  /* 0x00000000000579c3 */ /* 0x000e220000002500 */
[----:B------:R-:W1:Y:S01]  /*0030*/  LDCU.64 UR8, c[0x0][0x390] ;  /* 0x00007200ff0877ac */ /* 0x000e620008000a00 */
[----:B------:R-:W2:Y:S06]  /*0040*/  S2R R5, SR_TID.Y ;  /* 0x0000000000057919 */ /* 0x000eac0000002200 */
[----:B------:R-:W0:Y:S08]  /*0050*/  LDC R0, c[0x0][0x360] ;  /* 0x0000d800ff007b82 */ /* 0x000e300000000800 */
[----:B------:R-:W2:Y:S01]  /*0060*/  S2UR UR6, SR_CTAID.Y ;  /* 0x00000000000679c3 */ /* 0x000ea20000002600 */
[----:B-1----:R-:W-:-:S07]  /*0070*/  UIADD3 UR4, UPT, UPT, UR8, -0x1, URZ ;  /* 0xffffffff08047890 */ /* 0x002fce000fffe0ff */
[----:B------:R-:W2:Y:S01]  /*0080*/  LDC R2, c[0x0][0x364] ;  /* 0x0000d900ff027b82 */ /* 0x000ea20000000800 */
[----:B0-----:R-:W-:-:S05]  /*0090*/  IMAD R0, R0, UR5, R3 ;  /* 0x0000000500007c24 */ /* 0x001fca000f8e0203 */
[----:B------:R-:W-:Y:S01]  /*00a0*/  ISETP.GE.AND P0, PT, R0, UR4, PT ;  /* 0x0000000400007c0c */ /* 0x000fe2000bf06270 */
[----:B------:R-:W-:-:S03]  /*00b0*/  UIADD3 UR4, UPT, UPT, UR9, -0x1, URZ ;  /* 0xffffffff09047890 */ /* 0x000fc6000fffe0ff */
[----:B------:R-:W-:Y:S01]  /*00c0*/  ISETP.LT.OR P0, PT, R0, 0x1, P0 ;  /* 0x000000010000780c */ /* 0x000fe20000701670 */
[----:B--2---:R-:W-:Y:S01]  /*00d0*/  IMAD R3, R2, UR6, R5 ;  /* 0x0000000602037c24 */ /* 0x004fe2000f8e0205 */
[----:B------:R-:W0:Y:S04]  /*00e0*/  LDCU.64 UR6, c[0x0][0x358] ;  /* 0x00006b00ff0677ac */ /* 0x000e280008000a00 */
[----:B------:R-:W-:-:S04]  /*00f0*/  ISETP.EQ.OR P0, PT, R3, RZ, P0 ;  /* 0x000000ff0300720c */ /* 0x000fc80000702670 */
[----:B------:R-:W-:-:S13]  /*0100*/  ISETP.GE.OR P0, PT, R3, UR4, P0 ;  /* 0x0000000403007c0c */ /* 0x000fda0008706670 */
[----:B0-----:R-:W-:Y:S05]  /*0110*/  @P0 BRA `(.L_x_0) ;  /* 0x0000000000fc0947 */ /* 0x001fea0003800000 */
[----:B------:R-:W0:Y:S01]  /*0120*/  LDCU.64 UR4, c[0x0][0x380] ;  /* 0x00007000ff0477ac */ /* 0x000e220008000a00 */
[C---:B------:R-:W-:Y:S02]  /*0130*/  VIADD R2, R3.reuse, 0xffffffff ;  /* 0xffffffff03027836 */ /* 0x040fe40000000000 */
[----:B------:R-:W-:Y:S02]  /*0140*/  IMAD R5, R3, UR8, RZ ;  /* 0x0000000803057c24 */ /* 0x000fe4000f8e02ff */
[----:B------:R-:W-:-:S03]  /*0150*/  IMAD R3, R2, UR8, RZ ;  /* 0x0000000802037c24 */ /* 0x000fc6000f8e02ff */
[----:B------:R-:W-:Y:S01]  /*0160*/  SHF.R.S32.HI R7, RZ, 0x1f, R5 ;  /* 0x0000001fff077819 */ /* 0x000fe20000011405 */
[C-C-:B------:R-:W-:Y:S01]  /*0170*/  IMAD.IADD R2, R0.reuse, 0x1, R3.reuse ;  /* 0x0000000100027824 */ /* 0x140fe200078e0203 */
[----:B------:R-:W-:Y:S02]  /*0180*/  SHF.R.S32.HI R4, RZ, 0x1f, R3 ;  /* 0x0000001fff047819 */ /* 0x000fe40000011403 */
[C-C-:B0-----:R-:W-:Y:S01]  /*0190*/  IADD3 R6, P2, P3, R5.reuse, UR4, R0.reuse ;  /* 0x0000000405067c10 */ /* 0x141fe2000fb5e000 */
[----:B------:R-:W-:Y:S01]  /*01a0*/  VIADD R5, R5, UR8 ;  /* 0x0000000805057c36 */ /* 0x000fe20008000000 */
[----:B------:R-:W-:Y:S02]  /*01b0*/  IADD3 R8, P0, P1, R3, UR4, R0 ;  /* 0x0000000403087c10 */ /* 0x000fe4000f91e000 */
[----:B------:R-:W-:Y:S01]  /*01c0*/  IADD3.X R7, PT, PT, R7, UR5, RZ, P2, P3 ;  /* 0x0000000507077c10 */ /* 0x000fe200097e64ff */
[----:B------:R-:W-:Y:S01]  /*01d0*/  IMAD.IADD R13, R0, 0x1, R5 ;  /* 0x00000001000d7824 */ /* 0x000fe200078e0205 */
[----:B------:R-:W-:-:S02]  /*01e0*/  IADD3.X R9, PT, PT, R4, UR5, RZ, P0, P1 ;  /* 0x0000000504097c10 */ /* 0x000fc400087e24ff */
[C---:B------:R-:W-:Y:S01]  /*01f0*/  IADD3 R10, P2, PT, R2.reuse, UR4, RZ ;  /* 0x00000004020a7c10 */ /* 0x040fe2000ff5e0ff */
[----:B------:R-:W2:Y:S01]  /*0200*/  LDG.E.U8 R15, desc[UR6][R6.64+-0x1] ;  /* 0xffffff06060f7981 */ /* 0x000ea2000c1e1100 */
[----:B------:R-:W-:Y:S02]  /*0210*/  IADD3 R4, P0, P1, R5, UR4, R0 ;  /* 0x0000000405047c10 */ /* 0x000fe4000f91e000 */
[----:B------:R-:W-:Y:S01]  /*0220*/  LEA.HI.X.SX32 R11, R2, UR5, 0x1, P2 ;  /* 0x00000005020b7c11 */ /* 0x000fe200090f0eff */
[----:B------:R-:W3:Y:S01]  /*0230*/  LDG.E.U8 R0, desc[UR6][R8.64+-0x1] ;  /* 0xffffff0608007981 */ /* 0x000ee2000c1e1100 */
[----:B------:R-:W-:-:S03]  /*0240*/  SHF.R.S32.HI R5, RZ, 0x1f, R5 ;  /* 0x0000001fff057819 */ /* 0x000fc60000011405 */
[----:B------:R-:W3:Y:S01]  /*0250*/  LDG.E.U8 R3, desc[UR6][R8.64+0x1] ;  /* 0x0000010608037981 */ /* 0x000ee2000c1e1100 */
[----:B------:R-:W-:Y:S02]  /*0260*/  IADD3.X R5, PT, PT, R5, UR5, RZ, P0, P1 ;  /* 0x0000000505057c10 */ /* 0x000fe400087e24ff */
[C---:B------:R-:W-:Y:S01]  /*0270*/  IADD3 R12, P0, PT, R13.reuse, UR4, RZ ;  /* 0x000000040d0c7c10 */ /* 0x040fe2000ff1e0ff */
[----:B------:R-:W4:Y:S04]  /*0280*/  LDG.E.U8 R14, desc[UR6][R6.64+0x1] ;  /* 0x00000106060e7981 */ /* 0x000f28000c1e1100 */
[----:B------:R-:W5:Y:S01]  /*0290*/  LDG.E.U8 R10, desc[UR6][R10.64] ;  /* 0x000000060a0a7981 */ /* 0x000f62000c1e1100 */
[----:B------:R-:W-:-:S03]  /*02a0*/  LEA.HI.X.SX32 R13, R13, UR5, 0x1, P0 ;  /* 0x000000050d0d7c11 */ /* 0x000fc600080f0eff */
[----:B------:R-:W5:Y:S04]  /*02b0*/  LDG.E.U8 R16, desc[UR6][R4.64+-0x1] ;  /* 0xffffff0604107981 */ /* 0x000f68000c1e1100 */
[----:B------:R-:W5:Y:S04]  /*02c0*/  LDG.E.U8 R17, desc[UR6][R4.64+0x1] ;  /* 0x0000010604117981 */ /* 0x000f68000c1e1100 */
[----:B------:R-:W5:Y:S01]  /*02d0*/  LDG.E.U8 R12, desc[UR6][R12.64] ;  /* 0x000000060c0c7981 */ /* 0x000f62000c1e1100 */
[----:B------:R-:W-:Y:S01]  /*02e0*/  BSSY.RECONVERGENT B0, `(.L_x_1) ;  /* 0x0000019000007945 */ /* 0x000fe20003800200 */
[----:B---3--:R-:W-:Y:S01]  /*02f0*/  IADD3 R9, PT, PT, R0, R3, RZ ;  /* 0x0000000300097210 */ /* 0x008fe20007ffe0ff */
[----:B--2---:R-:W-:-:S02]  /*0300*/  IMAD R15, R15, 0x2, R0 ;  /* 0x000000020f0f7824 */ /* 0x004fc400078e0200 */
[----:B----4-:R-:W-:Y:S02]  /*0310*/  IMAD R14, R14, 0x2, R3 ;  /* 0x000000020e0e7824 */ /* 0x010fe400078e0203 */
[----:B-----5:R-:W-:-:S03]  /*0320*/  IMAD R9, R10, 0x2, R9 ;  /* 0x000000020a097824 */ /* 0x020fc600078e0209 */
[----:B------:R-:W-:Y:S02]  /*0330*/  IADD3 R14, PT, PT, R14, -R15, -R16 ;  /* 0x8000000f0e0e7210 */ /* 0x000fe40007ffe810 */
[----:B------:R-:W-:-:S03]  /*0340*/  IADD3 R9, PT, PT, R16, -R9, RZ ;  /* 0x8000000910097210 */ /* 0x000fc60007ffe0ff */
[C---:B------:R-:W-:Y:S02]  /*0350*/  IMAD.IADD R14, R17.reuse, 0x1, R14 ;  /* 0x00000001110e7824 */ /* 0x040fe400078e020e */
[----:B------:R-:W-:Y:S02]  /*0360*/  IMAD R0, R12, 0x2, R9 ;  /* 0x000000020c007824 */ /* 0x000fe400078e0209 */
[----:B------:R-:W-:Y:S02]  /*0370*/  IMAD R3, R14, R14, RZ ;  /* 0x0000000e0e037224 */ /* 0x000fe400078e02ff */
[----:B------:R-:W-:-:S04]  /*0380*/  IMAD.IADD R0, R17, 0x1, R0 ;  /* 0x0000000111007824 */ /* 0x000fc800078e0200 */
[----:B------:R-:W-:-:S05]  /*0390*/  IMAD R3, R0, R0, R3 ;  /* 0x0000000000037224 */ /* 0x000fca00078e0203 */
[----:B------:R-:W-:-:S04]  /*03a0*/  I2FP.F32.U32 R0, R3 ;  /* 0x0000000300007245 */ /* 0x000fc80000201000 */
[----:B------:R-:W-:Y:S01]  /*03b0*/  IADD3 R4, PT, PT, R0, -0xd000000, RZ ;  /* 0xf300000000047810 */ /* 0x000fe20007ffe0ff */
[----:B------:R0:W1:Y:S03]  /*03c0*/  MUFU.RSQ R3, R0 ;  /* 0x0000000000037308 */ /* 0x0000660000001400 */
[----:B------:R-:W-:-:S13]  /*03d0*/  ISETP.GT.U32.AND P0, PT, R4, 0x727fffff, PT ;  /* 0x727fffff0400780c */ /* 0x000fda0003f04070 */
[----:B0-----:R-:W-:Y:S05]  /*03e0*/  @!P0 BRA `(.L_x_2) ;  /* 0x0000000000108947 */ /* 0x001fea0003800000 */
[----:B------:R-:W-:-:S07]  /*03f0*/  MOV R8, 0x410 ;  /* 0x0000041000087802 */ /* 0x000fce0000000f00 */
[----:B-1----:R-:W-:Y:S05]  /*0400*/  CALL.REL.NOINC `($__internal_0_$__cuda_sm20_sqrt_rn_f32_slowpath) ;  /* 0x0000000000647944 */ /* 0x002fea0003c00000 */
[----:B------:R-:W-:Y:S01]  /*0410*/  IMAD.MOV.U32 R0, RZ, RZ, R3 ;  /* 0x000000ffff007224 */ /* 0x000fe200078e0003 */
[----:B------:R-:W-:Y:S06]  /*0420*/  BRA `(.L_x_3) ;  /* 0x0000000000107947 */ /* 0x000fec0003800000 */
.L_x_2:
[----:B-1----:R-:W-:Y:S01]  /*0430*/  FMUL.FTZ R5, R0, R3 ;  /* 0x0000000300057220 */ /* 0x002fe20000410000 */
[----:B------:R-:W-:-:S03]  /*0440*/  FMUL.FTZ R3, R3, 0.5 ;  /* 0x3f00000003037820 */ /* 0x000fc60000410000 */
[----:B------:R-:W-:-:S04]  /*0450*/  FFMA R0, -R5, R5, R0 ;  /* 0x0000000505007223 */ /* 0x000fc80000000100 */
[----:B------:R-:W-:-:S07]  /*0460*/  FFMA R0, R0, R3, R5 ;  /* 0x0000000300007223 */ /* 0x000fce0000000005 */
.L_x_3:
[----:B------:R-:W-:Y:S05]  /*0470*/  BSYNC.RECONVERGENT B0 ;  /* 0x0000000000007941 */ /* 0x000fea0003800200 */
.L_x_1:
[----:B------:R-:W0:Y:S01]  /*0480*/  LDCU UR10, c[0x0][0x390] ;  /* 0x00007200ff0a77ac */ /* 0x000e220008000800 */
[----:B------:R-:W1:Y:S01]  /*0490*/  F2I.TRUNC.NTZ R0, R0 ;  /* 0x0000000000007305 */ /* 0x000e62000020f100 */
[----:B------:R-:W2:Y:S01]  /*04a0*/  LDCU.64 UR4, c[0x0][0x388] ;  /* 0x00007100ff0477ac */ /* 0x000ea20008000a00 */
[----:B-1----:R-:W-:Y:S01]  /*04b0*/  VIMNMX R5, PT, PT, R0, 0xff, PT ;  /* 0x000000ff00057848 */ /* 0x002fe20003fe0100 */
[----:B0-----:R-:W-:-:S05]  /*04c0*/  VIADD R3, R2, UR10 ;  /* 0x0000000a02037c36 */ /* 0x001fca0008000000 */
[----:B--2---:R-:W-:-:S04]  /*04d0*/  IADD3 R2, P0, PT, R3, UR4, RZ ;  /* 0x0000000403027c10 */ /* 0x004fc8000ff1e0ff */
[----:B------:R-:W-:-:S05]  /*04e0*/  LEA.HI.X.SX32 R3, R3, UR5, 0x1, P0 ;  /* 0x0000000503037c11 */ /* 0x000fca00080f0eff */
[----:B------:R-:W-:Y:S01]  /*04f0*/  STG.E.U8 desc[UR6][R2.64], R5 ;  /* 0x0000000502007986 */ /* 0x000fe2000c101106 */
[----:B------:R-:W-:Y:S05]  /*0500*/  EXIT ;  /* 0x000000000000794d */ /* 0x000fea0003800000 */
.L_x_0:
[----:B------:R-:W-:-:S04]  /*0510*/  ISETP.GE.AND P0, PT, R3, UR9, PT ;  /* 0x0000000903007c0c */ /* 0x000fc8000bf06270 */
[----:B------:R-:W-:-:S13]  /*0520*/  ISETP.GE.OR P0, PT, R0, UR8, P0 ;  /* 0x0000000800007c0c */ /* 0x000fda0008706670 */
[----:B------:R-:W-:Y:S05]  /*0530*/  @P0 EXIT ;  /* 0x000000000000094d */ /* 0x000fea0003800000 */
[----:B------:R-:W0:Y:S01]  /*0540*/  LDCU.64 UR4, c[0x0][0x388] ;  /* 0x00007100ff0477ac */ /* 0x000e220008000a00 */
[----:B------:R-:W-:-:S05]  /*0550*/  IMAD R0, R3, UR8, R0 ;  /* 0x0000000803007c24 */ /* 0x000fca000f8e0200 */
[----:B0-----:R-:W-:-:S04]  /*0560*/  IADD3 R2, P0, PT, R0, UR4, RZ ;  /* 0x0000000400027c10 */ /* 0x001fc8000ff1e0ff */
[----:B------:R-:W-:-:S05]  /*0570*/  LEA.HI.X.SX32 R3, R0, UR5, 0x1, P0 ;  /* 0x0000000500037c11 */ /* 0x000fca00080f0eff */
[----:B------:R-:W-:Y:S01]  /*0580*/  STG.E.U8 desc[UR6][R2.64], RZ ;  /* 0x000000ff02007986 */ /* 0x000fe2000c101106 */
[----:B------:R-:W-:Y:S05]  /*0590*/  EXIT ;  /* 0x000000000000794d */ /* 0x000fea0003800000 */
        .weak           $__internal_0_$__cuda_sm20_sqrt_rn_f32_slowpath
        .type           $__internal_0_$__cuda_sm20_sqrt_rn_f32_slowpath,@function
        .size           $__internal_0_$__cuda_sm20_sqrt_rn_f32_slowpath,(.L_x_20 - $__internal_0_$__cuda_sm20_sqrt_rn_f32_slowpath)
$__internal_0_$__cuda_sm20_sqrt_rn_f32_slowpath:
[----:B------:R-:W-:-:S13]  /*05a0*/  LOP3.LUT P0, RZ, R0, 0x7fffffff, RZ, 0xc0, !PT ;  /* 0x7fffffff00ff7812 */ /* 0x000fda000780c0ff */
[----:B------:R-:W-:Y:S01]  /*05b0*/  @!P0 MOV R3, R0 ;  /* 0x0000000000038202 */ /* 0x000fe20000000f00 */
[----:B------:R-:W-:Y:S06]  /*05c0*/  @!P0 BRA `(.L_x_4) ;  /* 0x0000000000408947 */ /* 0x000fec0003800000 */
[----:B------:R-:W-:-:S13]  /*05d0*/  FSETP.GEU.FTZ.AND P0, PT, R0, RZ, PT ;  /* 0x000000ff0000720b */ /* 0x000fda0003f1e000 */
[----:B------:R-:W-:Y:S01]  /*05e0*/  @!P0 IMAD.MOV.U32 R3, RZ, RZ, 0x7fffffff ;  /* 0x7fffffffff038424 */ /* 0x000fe200078e00ff */
[----:B------:R-:W-:Y:S06]  /*05f0*/  @!P0 BRA `(.L_x_4) ;  /* 0x0000000000348947 */ /* 0x000fec0003800000 */
[----:B------:R-:W-:-:S13]  /*0600*/  FSETP.GTU.FTZ.AND P0, PT, |R0|, +INF , PT ;  /* 0x7f8000000000780b */ /* 0x000fda0003f1c200 */
[----:B------:R-:W-:Y:S01]  /*0610*/  @P0 FADD.FTZ R3, R0, 1 ;  /* 0x3f80000000030421 */ /* 0x000fe20000010000 */
[----:B------:R-:W-:Y:S06]  /*0620*/  @P0 BRA `(.L_x_4) ;  /* 0x0000000000280947 */ /* 0x000fec0003800000 */
[----:B------:R-:W-:-:S13]  /*0630*/  FSETP.NEU.FTZ.AND P0, PT, |R0|, +INF , PT ;  /* 0x7f8000000000780b */ /* 0x000fda0003f1d200 */
[----:B------:R-:W-:-:S04]  /*0640*/  @P0 FFMA R4, R0, 1.84467440737095516160e+19, RZ ;  /* 0x5f80000000040823 */ /* 0x000fc800000000ff */
[----:B------:R-:W0:Y:S02]  /*0650*/  @P0 MUFU.RSQ R3, R4 ;  /* 0x0000000400030308 */ /* 0x000e240000001400 */
[----:B0-----:R-:W-:Y:S01]  /*0660*/  @P0 FMUL.FTZ R5, R4, R3 ;  /* 0x0000000304050220 */ /* 0x001fe20000410000 */
[----:B------:R-:W-:Y:S01]  /*0670*/  @P0 FMUL.FTZ R7, R3, 0.5 ;  /* 0x3f00000003070820 */ /* 0x000fe20000410000 */
[----:B------:R-:W-:Y:S02]  /*0680*/  @!P0 IMAD.MOV.U32 R3, RZ, RZ, R0 ;  /* 0x000000ffff038224 */ /* 0x000fe400078e0000 */
[----:B------:R-:W-:-:S04]  /*0690*/  @P0 FADD.FTZ R6, -R5, -RZ ;  /* 0x800000ff05060221 */ /* 0x000fc80000010100 */
[----:B------:R-:W-:-:S04]  /*06a0*/  @P0 FFMA R6, R5, R6, R4 ;  /* 0x0000000605060223 */ /* 0x000fc80000000004 */
[----:B------:R-:W-:-:S04]  /*06b0*/  @P0 FFMA R6, R6, R7, R5 ;  /* 0x0000000706060223 */ /* 0x000fc80000000005 */
[----:B------:R-:W-:-:S07]  /*06c0*/  @P0 FMUL.FTZ R3, R6, 2.3283064365386962891e-10 ;  /* 0x2f80000006030820 */ /* 0x000fce0000410000 */
.L_x_4:
[----:B------:R-:W-:Y:S01]  /*06d0*/  MOV R4, R8 ;  /* 0x0000000800047202 */ /* 0x000fe20000000f00 */
[----:B------:R-:W-:-:S04]  /*06e0*/  IMAD.MOV.U32 R5, RZ, RZ, 0x0 ;  /* 0x00000000ff057424 */ /* 0x000fc800078e00ff */
[----:B------:R-:W-:Y:S05]  /*06f0*/  RET.REL.NODEC R4 `(_Z18sobelEdgeDetectionPhS_ii) ;  /* 0xfffffff804407950 */ /* 0x000fea0003c3ffff */
.L_x_5:
[----:B------:R-:W-:-:S00]  /*0700*/  BRA `(.L_x_5) ;  /* 0xfffffffc00fc7947 */ /* 0x000fc0000383ffff */
[----:B------:R-:W-:-:S00]  /*0710*/  NOP ;  /* 0x0000000000007918 */ /* 0x000fc00000000000 */
        /* <DEDUP_REMOVED lines=14> */
.L_x_20:


//--------------------- .text._Z12gaussianBlurPhS_ii --------------------------
	.section	.text._Z12gaussianBlurPhS_ii,"ax",@progbits
	.align	128
        .global         _Z12gaussianBlurPhS_ii
        .type           _Z12gaussianBlurPhS_ii,@function
        .size           _Z12gaussianBlurPhS_ii,(.L_x_21 - _Z12gaussianBlurPhS_ii)
        .other          _Z12gaussianBlurPhS_ii,@"STO_CUDA_ENTRY STV_DEFAULT"
_Z12gaussianBlurPhS_ii:
.text._Z12gaussianBlurPhS_ii:
[----:B------:R-:W-:Y:S01]  /*0000*/  LDC R1, c[0x0][0x37c] ;  /* 0x0000df00ff017b82 */ /* 0x000fe20000000800 */
[----:B------:R-:W0:Y:S07]  /*0010*/  S2R R7, SR_TID.Y ;  /* 0x0000000000077919 */ /* 0x000e2e0000002200 */
[----:B------:R-:W1:Y:S01]  /*0020*/  LDC R3, c[0x0][0x360] ;  /* 0x0000d800ff037b82 */ /* 0x000e620000000800 */
[----:B------:R-:W1:Y:S07]  /*0030*/  S2R R2, SR_TID.X ;  /* 0x0000000000027919 */ /* 0x000e6e0000002100 */
[----:B------:R-:W0:Y:S08]  /*0040*/  S2UR UR5, SR_CTAID.Y ;  /* 0x00000000000579c3 */ /* 0x000e300000002600 */
[----:B------:R-:W0:Y:S08]  /*0050*/  LDC R0, c[0x0][0x364] ;  /* 0x0000d900ff007b82 */ /* 0x000e300000000800 */
[----:B------:R-:W1:Y:S08]  /*0060*/  S2UR UR4, SR_CTAID.X ;  /* 0x00000000000479c3 */ /* 0x000e700000002500 */
[----:B------:R-:W2:Y:S01]  /*0070*/  LDC.64 R4, c[0x0][0x390] ;  /* 0x0000e400ff047b82 */ /* 0x000ea20000000a00 */
[----:B0-----:R-:W-:-:S02]  /*0080*/  IMAD R0, R0, UR5, R7 ;  /* 0x0000000500007c24 */ /* 0x001fc4000f8e0207 */
[----:B-1----:R-:W-:-:S03]  /*0090*/  IMAD R3, R3, UR4, R2 ;  /* 0x0000000403037c24 */ /* 0x002fc6000f8e0202 */
[----:B--2---:R-:W-:-:S04]  /*00a0*/  ISETP.GE.AND P0, PT, R0, R5, PT ;  /* 0x000000050000720c */ /* 0x004fc80003f06270 */
[----:B------:R-:W-:-:S13]  /*00b0*/  ISETP.GE.OR P0, PT, R3, R4, P0 ;  /* 0x000000040300720c */ /* 0x000fda0000706670 */
[----:B------:R-:W-:Y:S05]  /*00c0*/  @P0 EXIT ;  /* 0x000000000000094d */ /* 0x000fea0003800000 */
[----:B------:R-:W0:Y:S01]  /*00d0*/  LDCU.64 UR6, c[0x0][0x380] ;  /* 0x00007000ff0677ac */ /* 0x000e220008000a00 */
[----:B------:R-:W-:Y:S01]  /*00e0*/  VIADD R7, R4, 0xffffffff ;  /* 0xffffffff04077836 */ /* 0x000fe20000000000 */
[----:B------:R-:W-:Y:S01]  /*00f0*/  VIMNMX R2, PT, PT, R3, 0x2, !PT ;  /* 0x0000000203027848 */ /* 0x000fe20007fe0100 */
[----:B------:R-:W-:Y:S01]  /*0100*/  VIADD R18, R5, 0xffffffff ;  /* 0xffffffff05127836 */ /* 0x000fe20000000000 */
[----:B------:R-:W-:Y:S01]  /*0110*/  VIMNMX.U32 R5, PT, PT, R0, 0x2, !PT ;  /* 0x0000000200057848 */ /* 0x000fe20007fe0000 */
[----:B------:R-:W1:Y:S01]  /*0120*/  LDCU.64 UR4, c[0x0][0x358] ;  /* 0x00006b00ff0477ac */ /* 0x000e620008000a00 */
[----:B------:R-:W-:Y:S02]  /*0130*/  VIMNMX R6, PT, PT, R3, 0x1, !PT ;  /* 0x0000000103067848 */ /* 0x000fe40007fe0100 */
[----:B------:R-:W-:Y:S01]  /*0140*/  VIADDMNMX R17, R2, 0xfffffffe, R7, PT ;  /* 0xfffffffe02117846 */ /* 0x000fe20003800107 */
[----:B------:R-:W2:Y:S01]  /*0150*/  LDCU.128 UR8, c[0x3][URZ] ;  /* 0x00c00000ff0877ac */ /* 0x000ea20008000c00 */
[----:B------:R-:W-:-:S02]  /*0160*/  VIADDMNMX.U32 R2, R5, 0xfffffffe, R18, PT ;  /* 0xfffffffe05027846 */ /* 0x000fc40003800012 */
[----:B------:R-:W-:Y:S01]  /*0170*/  VIADDMNMX R19, R6, 0xffffffff, R7, PT ;  /* 0xffffffff06137846 */ /* 0x000fe20003800107 */
[----:B------:R-:W3:Y:S01]  /*0180*/  LDCU.128 UR12, c[0x3][0x10] ;  /* 0x00c00200ff0c77ac */ /* 0x000ee20008000c00 */
[----:B------:R-:W-:Y:S01]  /*0190*/  VIMNMX R6, PT, PT, RZ, R3, !PT ;  /* 0x00000003ff067248 */ /* 0x000fe20007fe0100 */
[CC--:B------:R-:W-:Y:S02]  /*01a0*/  IMAD R5, R2.reuse, R4.reuse, R17 ;  /* 0x0000000402057224 */ /* 0x0c0fe400078e0211 */
[----:B------:R-:W-:Y:S01]  /*01b0*/  IMAD R8, R2, R4, R19 ;  /* 0x0000000402087224 */ /* 0x000fe200078e0213 */
[----:B------:R-:W-:Y:S01]  /*01c0*/  VIMNMX R21, PT, PT, R7, R6, PT ;  /* 0x0000000607157248 */ /* 0x000fe20003fe0100 */
[----:B------:R-:W4:Y:S01]  /*01d0*/  LDCU.128 UR16, c[0x3][0x30] ;  /* 0x00c00600ff1077ac */ /* 0x000f220008000c00 */
[C---:B0-----:R-:W-:Y:S02]  /*01e0*/  IADD3 R12, P0, PT, R5.reuse, UR6, RZ ;  /* 0x00000006050c7c10 */ /* 0x041fe4000ff1e0ff */
[----:B------:R-:W-:Y:S01]  /*01f0*/  IADD3 R10, P1, PT, R8, UR6, RZ ;  /* 0x00000006080a7c10 */ /* 0x000fe2000ff3e0ff */
[----:B------:R-:W-:Y:S01]  /*0200*/  IMAD R6, R2, R4, R21 ;  /* 0x0000000402067224 */ /* 0x000fe200078e0215 */
[----:B------:R-:W-:Y:S01]  /*0210*/  LEA.HI.X.SX32 R13, R5, UR7, 0x1, P0 ;  /* 0x00000007050d7c11 */ /* 0x000fe200080f0eff */
[----:B------:R-:W0:Y:S01]  /*0220*/  LDCU.128 UR20, c[0x3][0x40] ;  /* 0x00c00800ff1477ac */ /* 0x000e220008000c00 */
[----:B------:R-:W-:-:S02]  /*0230*/  LEA.HI.X.SX32 R11, R8, UR7, 0x1, P1 ;  /* 0x00000007080b7c11 */ /* 0x000fc400088f0eff */
[----:B------:R-:W-:Y:S01]  /*0240*/  VIMNMX R8, PT, PT, R3, -0x1, !PT ;  /* 0xffffffff03087848 */ /* 0x000fe20007fe0100 */
[----:B-1----:R1:W5:Y:S01]  /*0250*/  LDG.E.U8 R15, desc[UR4][R12.64] ;  /* 0x000000040c0f7981 */ /* 0x002362000c1e1100 */
[----:B------:R-:W-:Y:S02]  /*0260*/  IADD3 R28, P0, PT, R6, UR6, RZ ;  /* 0x00000006061c7c10 */ /* 0x000fe4000ff1e0ff */
[----:B------:R-:W-:Y:S01]  /*0270*/  VIADDMNMX R5, R8, 0x1, R7, PT ;  /* 0x0000000108057846 */ /* 0x000fe20003800107 */
[----:B------:R2:W3:Y:S01]  /*0280*/  LDG.E.U8 R14, desc[UR4][R10.64] ;  /* 0x000000040a0e7981 */ /* 0x0004e2000c1e1100 */
[----:B------:R-:W-:-:S03]  /*0290*/  LEA.HI.X.SX32 R29, R6, UR7, 0x1, P0 ;  /* 0x00000007061d7c11 */ /* 0x000fc600080f0eff */
[----:B------:R-:W-:Y:S02]  /*02a0*/  IMAD R6, R2, R4, R5 ;  /* 0x0000000402067224 */ /* 0x000fe400078e0205 */
[----:B------:R-:W4:Y:S03]  /*02b0*/  LDG.E.U8 R28, desc[UR4][R28.64] ;  /* 0x000000041c1c7981 */ /* 0x000f26000c1e1100 */
[----:B------:R-:W-:-:S04]  /*02c0*/  IADD3 R8, P0, PT, R6, UR6, RZ ;  /* 0x0000000606087c10 */ /* 0x000fc8000ff1e0ff */
[----:B------:R-:W-:Y:S02]  /*02d0*/  LEA.HI.X.SX32 R9, R6, UR7, 0x1, P0 ;  /* 0x0000000706097c11 */ /* 0x000fe400080f0eff */
[----:B------:R-:W-:-:S03]  /*02e0*/  VIMNMX R6, PT, PT, R3, -0x2, !PT ;  /* 0xfffffffe03067848 */ /* 0x000fc60007fe0100 */
[----:B------:R0:W4:Y:S01]  /*02f0*/  LDG.E.U8 R20, desc[UR4][R8.64] ;  /* 0x0000000408147981 */ /* 0x000122000c1e1100 */
[----:B------:R-:W-:-:S05]  /*0300*/  VIADDMNMX R7, R6, 0x2, R7, PT ;  /* 0x0000000206077846 */ /* 0x000fca0003800107 */
[----:B------:R-:W-:-:S05]  /*0310*/  IMAD R2, R2, R4, R7 ;  /* 0x0000000402027224 */ /* 0x000fca00078e0207 */
[----:B-1----:R-:W-:-:S04]  /*0320*/  IADD3 R12, P0, PT, R2, UR6, RZ ;  /* 0x00000006020c7c10 */ /* 0x002fc8000ff1e0ff */
[----:B------:R-:W-:-:S05]  /*0330*/  LEA.HI.X.SX32 R13, R2, UR7, 0x1, P0 ;  /* 0x00000007020d7c11 */ /* 0x000fca00080f0eff */
[----:B------:R1:W4:Y:S01]  /*0340*/  LDG.E.U8 R6, desc[UR4][R12.64] ;  /* 0x000000040c067981 */ /* 0x000322000c1e1100 */
[----:B--2---:R-:W-:-:S04]  /*0350*/  VIMNMX.U32 R11, PT, PT, R0, 0x1, !PT ;  /* 0x00000001000b7848 */ /* 0x004fc80007fe0000 */
[----:B------:R-:W-:-:S05]  /*0360*/  VIADDMNMX.U32 R23, R11, 0xffffffff, R18, PT ;  /* 0xffffffff0b177846 */ /* 0x000fca0003800012 */
[CC--:B------:R-:W-:Y:S02]  /*0370*/  IMAD R2, R23.reuse, R4.reuse, R17 ;  /* 0x0000000417027224 */ /* 0x0c0fe400078e0211 */
[CC--:B------:R-:W-:Y:S02]  /*0380*/  IMAD R16, R23.reuse, R4.reuse, R19 ;  /* 0x0000000417107224 */ /* 0x0c0fe400078e0213 */
[CC--:B------:R-:W-:Y:S01]  /*0390*/  IMAD R25, R23.reuse, R4.reuse, R5 ;  /* 0x0000000417197224 */ /* 0x0c0fe200078e0205 */
[----:B------:R-:W-:Y:S01]  /*03a0*/  IADD3 R10, P0, PT, R2, UR6, RZ ;  /* 0x00000006020a7c10 */ /* 0x000fe2000ff1e0ff */
[----:B------:R-:W-:-:S03]  /*03b0*/  IMAD R22, R23, R4, R21 ;  /* 0x0000000417167224 */ /* 0x000fc600078e0215 */
[----:B------:R-:W-:Y:S02]  /*03c0*/  LEA.HI.X.SX32 R11, R2, UR7, 0x1, P0 ;  /* 0x00000007020b7c11 */ /* 0x000fe400080f0eff */
[----:B0-----:R-:W-:Y:S01]  /*03d0*/  IADD3 R8, P0, PT, R16, UR6, RZ ;  /* 0x0000000610087c10 */ /* 0x001fe2000ff1e0ff */
[----:B------:R-:W-:Y:S01]  /*03e0*/  IMAD R23, R23, R4, R7 ;  /* 0x0000000417177224 */ /* 0x000fe200078e0207 */
[----:B-1----:R-:W-:Y:S01]  /*03f0*/  IADD3 R12, P1, PT, R22, UR6, RZ ;  /* 0x00000006160c7c10 */ /* 0x002fe2000ff3e0ff */
[----:B------:R0:W2:Y:S01]  /*0400*/  LDG.E.U8 R2, desc[UR4][R10.64] ;  /* 0x000000040a027981 */ /* 0x0000a2000c1e1100 */
[----:B------:R-:W-:Y:S02]  /*0410*/  LEA.HI.X.SX32 R9, R16, UR7, 0x1, P0 ;  /* 0x0000000710097c11 */ /* 0x000fe400080f0eff */
[----:B------:R-:W-:Y:S02]  /*0420*/  VIMNMX.U32 R16, PT, PT, R0, R18, PT ;  /* 0x0000001200107248 */ /* 0x000fe40003fe0000 */
[C---:B------:R-:W-:Y:S01]  /*0430*/  IADD3 R24, P0, PT, R25.reuse, UR6, RZ ;  /* 0x0000000619187c10 */ /* 0x040fe2000ff1e0ff */
[----:B------:R1:W2:Y:S01]  /*0440*/  LDG.E.U8 R27, desc[UR4][R8.64] ;  /* 0x00000004081b7981 */ /* 0x0002a2000c1e1100 */
[----:B------:R-:W-:Y:S01]  /*0450*/  LEA.HI.X.SX32 R13, R22, UR7, 0x1, P1 ;  /* 0x00000007160d7c11 */ /* 0x000fe200088f0eff */
[----:B------:R-:W-:Y:S01]  /*0460*/  IMAD R29, R16, R4, R17 ;  /* 0x00000004101d7224 */ /* 0x000fe200078e0211 */
[----:B------:R-:W-:-:S02]  /*0470*/  LEA.HI.X.SX32 R25, R25, UR7, 0x1, P0 ;  /* 0x0000000719197c11 */ /* 0x000fc400080f0eff */
[----:B------:R-:W-:Y:S01]  /*0480*/  IADD3 R22, P1, PT, R23, UR6, RZ ;  /* 0x0000000617167c10 */ /* 0x000fe2000ff3e0ff */
[----:B------:R1:W2:Y:S01]  /*0490*/  LDG.E.U8 R26, desc[UR4][R12.64] ;  /* 0x000000040c1a7981 */ /* 0x0002a2000c1e1100 */
[----:B0-----:R-:W-:Y:S01]  /*04a0*/  IADD3 R10, P0, PT, R29, UR6, RZ ;  /* 0x000000061d0a7c10 */ /* 0x001fe2000ff1e0ff */
[----:B-1----:R-:W-:-:S03]  /*04b0*/  IMAD R9, R16, R4, R19 ;  /* 0x0000000410097224 */ /* 0x002fc600078e0213 */
[----:B------:R-:W-:Y:S01]  /*04c0*/  LEA.HI.X.SX32 R11, R29, UR7, 0x1, P0 ;  /* 0x000000071d0b7c11 */ /* 0x000fe200080f0eff */
[CC--:B------:R-:W-:Y:S01]  /*04d0*/  IMAD R29, R16.reuse, R4.reuse, R21 ;  /* 0x00000004101d7224 */ /* 0x0c0fe200078e0215 */
[----:B------:R-:W-:Y:S01]  /*04e0*/  LEA.HI.X.SX32 R23, R23, UR7, 0x1, P1 ;  /* 0x0000000717177c11 */ /* 0x000fe200088f0eff */
[----:B------:R-:W2:Y:S01]  /*04f0*/  LDG.E.U8 R25, desc[UR4][R24.64] ;  /* 0x0000000418197981 */ /* 0x000ea2000c1e1100 */
[----:B------:R-:W-:Y:S02]  /*0500*/  IADD3 R8, P0, PT, R9, UR6, RZ ;  /* 0x0000000609087c10 */ /* 0x000fe4000ff1e0ff */
[----:B------:R-:W-:Y:S02]  /*0510*/  IADD3 R12, P1, PT, R29, UR6, RZ ;  /* 0x000000061d0c7c10 */ /* 0x000fe4000ff3e0ff */
[----:B------:R-:W-:Y:S02]  /*0520*/  LEA.HI.X.SX32 R9, R9, UR7, 0x1, P0 ;  /* 0x0000000709097c11 */ /* 0x000fe400080f0eff */
[----:B------:R-:W-:Y:S01]  /*0530*/  LEA.HI.X.SX32 R13, R29, UR7, 0x1, P1 ;  /* 0x000000071d0d7c11 */ /* 0x000fe200088f0eff */
[----:B------:R-:W-:-:S02]  /*0540*/  IMAD R29, R16, R4, R5 ;  /* 0x00000004101d7224 */ /* 0x000fc400078e0205 */
[----:B------:R-:W-:Y:S01]  /*0550*/  IMAD R16, R16, R4, R7 ;  /* 0x0000000410107224 */ /* 0x000fe200078e0207 */
[----:B------:R-:W2:Y:S04]  /*0560*/  LDG.E.U8 R24, desc[UR4][R22.64] ;  /* 0x0000000416187981 */ /* 0x000ea8000c1e1100 */
[----:B------:R-:W2:Y:S04]  /*0570*/  LDG.E.U8 R13, desc[UR4][R12.64] ;  /* 0x000000040c0d7981 */ /* 0x000ea8000c1e1100 */
[----:B------:R0:W2:Y:S04]  /*0580*/  LDG.E.U8 R23, desc[UR4][R10.64] ;  /* 0x000000040a177981 */ /* 0x0000a8000c1e1100 */
[----:B------:R1:W2:Y:S01]  /*0590*/  LDG.E.U8 R22, desc[UR4][R8.64] ;  /* 0x0000000408167981 */ /* 0x0002a2000c1e1100 */
[----:B0-----:R-:W-:-:S02]  /*05a0*/  IADD3 R10, P0, PT, R29, UR6, RZ ;  /* 0x000000061d0a7c10 */ /* 0x001fc4000ff1e0ff */
[C---:B-1----:R-:W-:Y:S02]  /*05b0*/  IADD3 R8, P1, PT, R16.reuse, UR6, RZ ;  /* 0x0000000610087c10 */ /* 0x042fe4000ff3e0ff */
[----:B------:R-:W-:Y:S02]  /*05c0*/  LEA.HI.X.SX32 R11, R29, UR7, 0x1, P0 ;  /* 0x000000071d0b7c11 */ /* 0x000fe400080f0eff */
[----:B------:R-:W-:Y:S02]  /*05d0*/  LEA.HI.X.SX32 R9, R16, UR7, 0x1, P1 ;  /* 0x0000000710097c11 */ /* 0x000fe400088f0eff */
[----:B------:R-:W-:Y:S01]  /*05e0*/  VIADDMNMX.U32 R16, R0, 0x1, R18, PT ;  /* 0x0000000100107846 */ /* 0x000fe20003800012 */
[----:B------:R-:W2:Y:S04]  /*05f0*/  LDG.E.U8 R12, desc[UR4][R10.64] ;  /* 0x000000040a0c7981 */ /* 0x000ea8000c1e1100 */
[----:B------:R0:W2:Y:S02]  /*0600*/  LDG.E.U8 R10, desc[UR4][R8.64] ;  /* 0x00000004080a7981 */ /* 0x0000a4000c1e1100 */
[----:B0-----:R-:W-:-:S02]  /*0610*/  IMAD R8, R16, R4, R17 ;  /* 0x0000000410087224 */ /* 0x001fc400078e0211 */
[----:B------:R-:W-:Y:S01]  /*0620*/  IMAD R9, R16, R4, R19 ;  /* 0x0000000410097224 */ /* 0x000fe200078e0213 */
[----:B-----5:R-:W-:Y:S02]  /*0630*/  I2FP.F32.U32 R15, R15 ;  /* 0x0000000f000f7245 */ /* 0x020fe40000201000 */
[----:B---3--:R-:W-:-:S03]  /*0640*/  I2FP.F32.U32 R14, R14 ;  /* 0x0000000e000e7245 */ /* 0x008fc60000201000 */
[----:B------:R-:W-:-:S04]  /*0650*/  FFMA R15, R15, UR8, RZ ;  /* 0x000000080f0f7c23 */ /* 0x000fc800080000ff */
[----:B------:R-:W-:Y:S01]  /*0660*/  FFMA R29, R14, UR9, R15 ;  /* 0x000000090e1d7c23 */ /* 0x000fe2000800000f */
[----:B----4-:R-:W-:Y:S02]  /*0670*/  I2FP.F32.U32 R28, R28 ;  /* 0x0000001c001c7245 */ /* 0x010fe40000201000 */
[----:B------:R-:W-:-:S03]  /*0680*/  IADD3 R14, P0, PT, R8, UR6, RZ ;  /* 0x00000006080e7c10 */ /* 0x000fc6000ff1e0ff */
[----:B------:R-:W-:Y:S01]  /*0690*/  FFMA R28, R28, UR10, R29 ;  /* 0x0000000a1c1c7c23 */ /* 0x000fe2000800001d */
[----:B------:R-:W-:Y:S02]  /*06a0*/  LEA.HI.X.SX32 R15, R8, UR7, 0x1, P0 ;  /* 0x00000007080f7c11 */ /* 0x000fe400080f0eff */
[----:B------:R-:W-:-:S03]  /*06b0*/  I2FP.F32.U32 R29, R20 ;  /* 0x00000014001d7245 */ /* 0x000fc60000201000 */
[----:B------:R0:W3:Y:S01]  /*06c0*/  LDG.E.U8 R11, desc[UR4][R14.64] ;  /* 0x000000040e0b7981 */ /* 0x0000e2000c1e1100 */
[----:B------:R-:W-:Y:S01]  /*06d0*/  IADD3 R8, P0, PT, R9, UR6, RZ ;  /* 0x0000000609087c10 */ /* 0x000fe2000ff1e0ff */
[----:B------:R-:W-:Y:S01]  /*06e0*/  FFMA R20, R29, UR11, R28 ;  /* 0x0000000b1d147c23 */ /* 0x000fe2000800001c */
[----:B------:R-:W-:Y:S02]  /*06f0*/  IMAD R29, R16, R4, R21 ;  /* 0x00000004101d7224 */ /* 0x000fe400078e0215 */
[----:B------:R-:W-:-:S03]  /*0700*/  LEA.HI.X.SX32 R9, R9, UR7, 0x1, P0 ;  /* 0x0000000709097c11 */ /* 0x000fc600080f0eff */
[----:B------:R-:W-:-:S03]  /*0710*/  IADD3 R28, P0, PT, R29, UR6, RZ ;  /* 0x000000061d1c7c10 */ /* 0x000fc6000ff1e0ff */
[----:B------:R-:W4:Y:S01]  /*0720*/  LDG.E.U8 R9, desc[UR4][R8.64] ;  /* 0x0000000408097981 */ /* 0x000f22000c1e1100 */
[----:B------:R-:W-:Y:S02]  /*0730*/  LEA.HI.X.SX32 R29, R29, UR7, 0x1, P0 ;  /* 0x000000071d1d7c11 */ /* 0x000fe400080f0eff */
[----:B0-----:R-:W-:Y:S01]  /*0740*/  I2FP.F32.U32 R15, R6 ;  /* 0x00000006000f7245 */ /* 0x001fe20000201000 */
[-C--:B------:R-:W-:Y:S02]  /*0750*/  IMAD R6, R16, R4.reuse, R5 ;  /* 0x0000000410067224 */ /* 0x080fe400078e0205 */
[----:B------:R0:W5:Y:S03]  /*0760*/  LDG.E.U8 R8, desc[UR4][R28.64] ;  /* 0x000000041c087981 */ /* 0x000166000c1e1100 */
[----:B------:R-:W-:Y:S01]  /*0770*/  IADD3 R14, P0, PT, R6, UR6, RZ ;  /* 0x00000006060e7c10 */ /* 0x000fe2000ff1e0ff */
[----:B------:R-:W-:-:S02]  /*0780*/  IMAD R16, R16, R4, R7 ;  /* 0x0000000410107224 */ /* 0x000fc400078e0207 */
[----:B0-----:R-:W-:Y:S01]  /*0790*/  FFMA R28, R15, UR12, R20 ;  /* 0x0000000c0f1c7c23 */ /* 0x001fe20008000014 */
[----:B------:R-:W-:Y:S02]  /*07a0*/  LEA.HI.X.SX32 R15, R6, UR7, 0x1, P0 ;  /* 0x00000007060f7c11 */ /* 0x000fe400080f0eff */
[----:B------:R-:W-:-:S03]  /*07b0*/  VIADDMNMX.U32 R29, R0, 0x2, R18, PT ;  /* 0x00000002001d7846 */ /* 0x000fc60003800012 */
[----:B------:R0:W5:Y:S02]  /*07c0*/  LDG.E.U8 R6, desc[UR4][R14.64] ;  /* 0x000000040e067981 */ /* 0x000164000c1e1100 */
[CC--:B------:R-:W-:Y:S02]  /*07d0*/  IMAD R17, R29.reuse, R4.reuse, R17 ;  /* 0x000000041d117224 */ /* 0x0c0fe400078e0211 */
[----:B------:R-:W-:Y:S01]  /*07e0*/  IMAD R19, R29, R4, R19 ;  /* 0x000000041d137224 */ /* 0x000fe200078e0213 */
[----:B0-----:R-:W-:-:S04]  /*07f0*/  IADD3 R14, P0, PT, R16, UR6, RZ ;  /* 0x00000006100e7c10 */ /* 0x001fc8000ff1e0ff */
[----:B------:R-:W-:Y:S02]  /*0800*/  LEA.HI.X.SX32 R15, R16, UR7, 0x1, P0 ;  /* 0x00000007100f7c11 */ /* 0x000fe400080f0eff */
[----:B------:R-:W-:Y:S01]  /*0810*/  IADD3 R16, P0, PT, R17, UR6, RZ ;  /* 0x0000000611107c10 */ /* 0x000fe2000ff1e0ff */
[-C--:B------:R-:W-:Y:S02]  /*0820*/  IMAD R21, R29, R4.reuse, R21 ;  /* 0x000000041d157224 */ /* 0x080fe400078e0215 */
[----:B------:R-:W5:Y:S01]  /*0830*/  LDG.E.U8 R14, desc[UR4][R14.64] ;  /* 0x000000040e0e7981 */ /* 0x000f62000c1e1100 */
[----:B------:R-:W-:Y:S02]  /*0840*/  LEA.HI.X.SX32 R17, R17, UR7, 0x1, P0 ;  /* 0x0000000711117c11 */ /* 0x000fe400080f0eff */
[----:B------:R-:W-:Y:S01]  /*0850*/  IADD3 R18, P0, PT, R19, UR6, RZ ;  /* 0x0000000613127c10 */ /* 0x000fe2000ff1e0ff */
[----:B------:R-:W-:Y:S02]  /*0860*/  IMAD R5, R29, R4, R5 ;  /* 0x000000041d057224 */ /* 0x000fe400078e0205 */
[----:B------:R-:W5:Y:S01]  /*0870*/  LDG.E.U8 R16, desc[UR4][R16.64] ;  /* 0x0000000410107981 */ /* 0x000f62000c1e1100 */
[----:B------:R-:W-:-:S02]  /*0880*/  LEA.HI.X.SX32 R19, R19, UR7, 0x1, P0 ;  /* 0x0000000713137c11 */ /* 0x000fc400080f0eff */
[----:B------:R-:W-:Y:S01]  /*0890*/  IADD3 R20, P0, PT, R21, UR6, RZ ;  /* 0x0000000615147c10 */ /* 0x000fe2000ff1e0ff */
[----:B------:R-:W-:Y:S02]  /*08a0*/  IMAD R29, R29, R4, R7 ;  /* 0x000000041d1d7224 */ /* 0x000fe400078e0207 */
[----:B------:R-:W5:Y:S01]  /*08b0*/  LDG.E.U8 R18, desc[UR4][R18.64] ;  /* 0x0000000412127981 */ /* 0x000f62000c1e1100 */
[----:B------:R-:W-:-:S05]  /*08c0*/  LEA.HI.X.SX32 R21, R21, UR7, 0x1, P0 ;  /* 0x0000000715157c11 */ /* 0x000fca00080f0eff */
[----:B------:R0:W5:Y:S02]  /*08d0*/  LDG.E.U8 R7, desc[UR4][R20.64] ;  /* 0x0000000414077981 */ /* 0x000164000c1e1100 */
[----:B0-----:R-:W-:-:S04]  /*08e0*/  IADD3 R20, P0, PT, R5, UR6, RZ ;  /* 0x0000000605147c10 */ /* 0x001fc8000ff1e0ff */
[----:B------:R-:W-:Y:S02]  /*08f0*/  LEA.HI.X.SX32 R21, R5, UR7, 0x1, P0 ;  /* 0x0000000705157c11 */ /* 0x000fe400080f0eff */
[C---:B------:R-:W-:Y:S01]  /*0900*/  IADD3 R4, P0, PT, R29.reuse, UR6, RZ ;  /* 0x000000061d047c10 */ /* 0x040fe2000ff1e0ff */
[----:B------:R-:W-:Y:S01]  /*0910*/  FADD R17, RZ, UR8 ;  /* 0x00000008ff117e21 */ /* 0x000fe20008000000 */
[----:B--2---:R-:W-:Y:S01]  /*0920*/  I2FP.F32.U32 R25, R25 ;  /* 0x0000001900197245 */ /* 0x004fe20000201000 */
[----:B------:R-:W2:Y:S01]  /*0930*/  LDG.E.U8 R15, desc[UR4][R20.64] ;  /* 0x00000004140f7981 */ /* 0x000ea2000c1e1100 */
[----:B------:R-:W-:Y:S01]  /*0940*/  LEA.HI.X.SX32 R5, R29, UR7, 0x1, P0 ;  /* 0x000000071d057c11 */ /* 0x000fe200080f0eff */
[----:B------:R-:W0:Y:S04]  /*0950*/  LDCU UR6, c[0x3][0x60] ;  /* 0x00c00c00ff0677ac */ /* 0x000e280008000800 */
[----:B------:R1:W2:Y:S01]  /*0960*/  LDG.E.U8 R4, desc[UR4][R4.64] ;  /* 0x0000000404047981 */ /* 0x0002a2000c1e1100 */
[----:B------:R-:W-:-:S04]  /*0970*/  FADD R17, R17, UR9 ;  /* 0x0000000911117e21 */ /* 0x000fc80008000000 */
[----:B------:R-:W-:-:S04]  /*0980*/  FADD R17, R17, UR10 ;  /* 0x0000000a11117e21 */ /* 0x000fc80008000000 */
[----:B------:R-:W-:Y:S01]  /*0990*/  FADD R17, R17, UR11 ;  /* 0x0000000b11117e21 */ /* 0x000fe20008000000 */
[----:B------:R-:W0:Y:S03]  /*09a0*/  LDCU.128 UR8, c[0x3][0x20] ;  /* 0x00c00400ff0877ac */ /* 0x000e260008000c00 */
[----:B------:R-:W-:-:S04]  /*09b0*/  FADD R17, R17, UR12 ;  /* 0x0000000c11117e21 */ /* 0x000fc80008000000 */
[----:B------:R-:W-:-:S04]  /*09c0*/  FADD R17, R17, UR13 ;  /* 0x0000000d11117e21 */ /* 0x000fc80008000000 */
[----:B------:R-:W-:-:S04]  /*09d0*/  FADD R17, R17, UR14 ;  /* 0x0000000e11117e21 */ /* 0x000fc80008000000 */
[----:B------:R-:W-:Y:S01]  /*09e0*/  FADD R17, R17, UR15 ;  /* 0x0000000f11117e21 */ /* 0x000fe20008000000 */
[----:B-1----:R-:W-:-:S03]  /*09f0*/  I2FP.F32.U32 R5, R2 ;  /* 0x0000000200057245 */ /* 0x002fc60000201000 */
[----:B0-----:R-:W-:Y:S01]  /*0a00*/  FADD R17, R17, UR8 ;  /* 0x0000000811117e21 */ /* 0x001fe20008000000 */
[----:B------:R-:W-:Y:S01]  /*0a10*/  I2FP.F32.U32 R2, R27 ;  /* 0x0000001b00027245 */ /* 0x000fe20000201000 */
[----:B------:R-:W-:Y:S02]  /*0a20*/  FFMA R5, R5, UR13, R28 ;  /* 0x0000000d05057c23 */ /* 0x000fe4000800001c */
[----:B------:R-:W-:Y:S02]  /*0a30*/  FADD R17, R17, UR9 ;  /* 0x0000000911117e21 */ /* 0x000fe40008000000 */
[----:B------:R-:W-:Y:S02]  /*0a40*/  FFMA R2, R2, UR14, R5 ;  /* 0x0000000e02027c23 */ /* 0x000fe40008000005 */
[----:B------:R-:W-:Y:S01]  /*0a50*/  FADD R19, R17, UR10 ;  /* 0x0000000a11137e21 */ /* 0x000fe20008000000 */
[----:B------:R-:W-:-:S03]  /*0a60*/  I2FP.F32.U32 R17, R26 ;  /* 0x0000001a00117245 */ /* 0x000fc60000201000 */
[----:B------:R-:W-:Y:S02]  /*0a70*/  FADD R19, R19, UR11 ;  /* 0x0000000b13137e21 */ /* 0x000fe40008000000 */
[----:B------:R-:W-:Y:S01]  /*0a80*/  FFMA R2, R17, UR15, R2 ;  /* 0x0000000f11027c23 */ /* 0x000fe20008000002 */
[----:B------:R-:W-:Y:S01]  /*0a90*/  I2FP.F32.U32 R5, R24 ;  /* 0x0000001800057245 */ /* 0x000fe20000201000 */
[----:B------:R-:W-:Y:S01]  /*0aa0*/  FADD R19, R19, UR16 ;  /* 0x0000001013137e21 */ /* 0x000fe20008000000 */
[----:B------:R-:W-:Y:S01]  /*0ab0*/  I2FP.F32.U32 R23, R23 ;  /* 0x0000001700177245 */ /* 0x000fe20000201000 */
[----:B------:R-:W-:Y:S01]  /*0ac0*/  FFMA R2, R25, UR8, R2 ;  /* 0x0000000819027c23 */ /* 0x000fe20008000002 */
[----:B------:R-:W-:Y:S01]  /*0ad0*/  I2FP.F32.U32 R13, R13 ;  /* 0x0000000d000d7245 */ /* 0x000fe20000201000 */
[----:B------:R-:W-:Y:S01]  /*0ae0*/  FADD R19, R19, UR17 ;  /* 0x0000001113137e21 */ /* 0x000fe20008000000 */
[----:B------:R-:W0:Y:S01]  /*0af0*/  LDCU.128 UR12, c[0x3][0x50] ;  /* 0x00c00a00ff0c77ac */ /* 0x000e220008000c00 */
[----:B------:R-:W-:Y:S01]  /*0b00*/  FFMA R2, R5, UR9, R2 ;  /* 0x0000000905027c23 */ /* 0x000fe20008000002 */
[----:B------:R-:W-:Y:S01]  /*0b10*/  I2FP.F32.U32 R5, R22 ;  /* 0x0000001600057245 */ /* 0x000fe20000201000 */
[----:B------:R-:W-:-:S02]  /*0b20*/  FADD R19, R19, UR18 ;  /* 0x0000001213137e21 */ /* 0x000fc40008000000 */
[----:B------:R-:W-:Y:S02]  /*0b30*/  FFMA R2, R23, UR10, R2 ;  /* 0x0000000a17027c23 */ /* 0x000fe40008000002 */
[----:B------:R-:W-:Y:S02]  /*0b40*/  FADD R19, R19, UR19 ;  /* 0x0000001313137e21 */ /* 0x000fe40008000000 */
[----:B------:R-:W-:Y:S01]  /*0b50*/  FFMA R2, R5, UR11, R2 ;  /* 0x0000000b05027c23 */ /* 0x000fe20008000002 */
[----:B------:R-:W-:Y:S01]  /*0b60*/  I2FP.F32.U32 R5, R12 ;  /* 0x0000000c00057245 */ /* 0x000fe20000201000 */
[----:B------:R-:W-:Y:S02]  /*0b70*/  FADD R19, R19, UR20 ;  /* 0x0000001413137e21 */ /* 0x000fe40008000000 */
[----:B------:R-:W-:Y:S01]  /*0b80*/  FFMA R2, R13, UR16, R2 ;  /* 0x000000100d027c23 */ /* 0x000fe20008000002 */
[----:B------:R-:W-:Y:S01]  /*0b90*/  I2FP.F32.U32 R13, R10 ;  /* 0x0000000a000d7245 */ /* 0x000fe20000201000 */
[----:B------:R-:W-:-:S02]  /*0ba0*/  FADD R19, R19, UR21 ;  /* 0x0000001513137e21 */ /* 0x000fc40008000000 */
[----:B------:R-:W-:Y:S02]  /*0bb0*/  FFMA R2, R5, UR17, R2 ;  /* 0x0000001105027c23 */ /* 0x000fe40008000002 */
[----:B------:R-:W-:Y:S02]  /*0bc0*/  FADD R19, R19, UR22 ;  /* 0x0000001613137e21 */ /* 0x000fe40008000000 */
[----:B------:R-:W-:Y:S02]  /*0bd0*/  FFMA R2, R13, UR18, R2 ;  /* 0x000000120d027c23 */ /* 0x000fe40008000002 */
[----:B------:R-:W-:-:S04]  /*0be0*/  FADD R19, R19, UR23 ;  /* 0x0000001713137e21 */ /* 0x000fc80008000000 */
[----:B0-----:R-:W-:-:S04]  /*0bf0*/  FADD R19, R19, UR12 ;  /* 0x0000000c13137e21 */ /* 0x001fc80008000000 */
[----:B------:R-:W-:-:S04]  /*0c00*/  FADD R19, R19, UR13 ;  /* 0x0000000d13137e21 */ /* 0x000fc80008000000 */
[----:B------:R-:W-:Y:S01]  /*0c10*/  FADD R19, R19, UR14 ;  /* 0x0000000e13137e21 */ /* 0x000fe20008000000 */
[----:B------:R-:W-:Y:S01]  /*0c20*/  BSSY.RECONVERGENT B0, `(.L_x_6) ;  /* 0x0000022000007945 */ /* 0x000fe20003800200 */
[----:B---3--:R-:W-:-:S05]  /*0c30*/  I2FP.F32.U32 R11, R11 ;  /* 0x0000000b000b7245 */ /* 0x008fca0000201000 */
[----:B------:R-:W-:Y:S01]  /*0c40*/  FFMA R2, R11, UR19, R2 ;  /* 0x000000130b027c23 */ /* 0x000fe20008000002 */
[----:B----4-:R-:W-:-:S05]  /*0c50*/  I2FP.F32.U32 R9, R9 ;  /* 0x0000000900097245 */ /* 0x010fca0000201000 */
[----:B------:R-:W-:Y:S01]  /*0c60*/  FFMA R2, R9, UR20, R2 ;  /* 0x0000001409027c23 */ /* 0x000fe20008000002 */
[----:B-----5:R-:W-:-:S05]  /*0c70*/  I2FP.F32.U32 R5, R8 ;  /* 0x0000000800057245 */ /* 0x020fca0000201000 */
[----:B------:R-:W-:Y:S01]  /*0c80*/  FFMA R2, R5, UR21, R2 ;  /* 0x0000001505027c23 */ /* 0x000fe20008000002 */
[----:B------:R-:W-:Y:S01]  /*0c90*/  FADD R5, R19, UR15 ;  /* 0x0000000f13057e21 */ /* 0x000fe20008000000 */
[----:B------:R-:W-:-:S05]  /*0ca0*/  I2FP.F32.U32 R9, R6 ;  /* 0x0000000600097245 */ /* 0x000fca0000201000 */
[----:B------:R-:W-:Y:S01]  /*0cb0*/  FFMA R2, R9, UR22, R2 ;  /* 0x0000001609027c23 */ /* 0x000fe20008000002 */
[----:B------:R-:W-:Y:S01]  /*0cc0*/  FADD R5, R5, UR6 ;  /* 0x0000000605057e21 */ /* 0x000fe20008000000 */
[----:B------:R-:W-:-:S05]  /*0cd0*/  I2FP.F32.U32 R11, R14 ;  /* 0x0000000e000b7245 */ /* 0x000fca0000201000 */
[----:B------:R-:W-:Y:S01]  /*0ce0*/  FFMA R2, R11, UR23, R2 ;  /* 0x000000170b027c23 */ /* 0x000fe20008000002 */
[----:B------:R-:W-:Y:S01]  /*0cf0*/  I2FP.F32.U32 R9, R16 ;  /* 0x0000001000097245 */ /* 0x000fe20000201000 */
[----:B------:R-:W0:Y:S04]  /*0d00*/  MUFU.RCP R6, R5 ;  /* 0x0000000500067308 */ /* 0x000e280000001000 */
[----:B------:R-:W-:Y:S01]  /*0d10*/  FFMA R2, R9, UR12, R2 ;  /* 0x0000000c09027c23 */ /* 0x000fe20008000002 */
[----:B------:R-:W-:-:S05]  /*0d20*/  I2FP.F32.U32 R11, R18 ;  /* 0x00000012000b7245 */ /* 0x000fca0000201000 */
[----:B------:R-:W-:Y:S01]  /*0d30*/  FFMA R2, R11, UR13, R2 ;  /* 0x0000000d0b027c23 */ /* 0x000fe20008000002 */
[----:B------:R-:W-:-:S05]  /*0d40*/  I2FP.F32.U32 R7, R7 ;  /* 0x0000000700077245 */ /* 0x000fca0000201000 */
[----:B------:R-:W-:Y:S01]  /*0d50*/  FFMA R2, R7, UR14, R2 ;  /* 0x0000000e07027c23 */ /* 0x000fe20008000002 */
[----:B--2---:R-:W-:-:S05]  /*0d60*/  I2FP.F32.U32 R15, R15 ;  /* 0x0000000f000f7245 */ /* 0x004fca0000201000 */
[----:B------:R-:W-:Y:S01]  /*0d70*/  FFMA R2, R15, UR15, R2 ;  /* 0x0000000f0f027c23 */ /* 0x000fe20008000002 */
[----:B------:R-:W-:-:S05]  /*0d80*/  I2FP.F32.U32 R7, R4 ;  /* 0x0000000400077245 */ /* 0x000fca0000201000 */
[----:B------:R-:W-:Y:S01]  /*0d90*/  FFMA R2, R7, UR6, R2 ;  /* 0x0000000607027c23 */ /* 0x000fe20008000002 */
[----:B0-----:R-:W-:-:S03]  /*0da0*/  FFMA R9, -R5, R6, 1 ;  /* 0x3f80000005097423 */ /* 0x001fc60000000106 */
[----:B------:R-:W0:Y:S01]  /*0db0*/  FCHK P0, R2, R5 ;  /* 0x0000000502007302 */ /* 0x000e220000000000 */
[----:B------:R-:W-:-:S04]  /*0dc0*/  FFMA R9, R6, R9, R6 ;  /* 0x0000000906097223 */ /* 0x000fc80000000006 */
[----:B------:R-:W-:-:S04]  /*0dd0*/  FFMA R4, R2, R9, RZ ;  /* 0x0000000902047223 */ /* 0x000fc800000000ff */
[----:B------:R-:W-:-:S04]  /*0de0*/  FFMA R6, -R5, R4, R2 ;  /* 0x0000000405067223 */ /* 0x000fc80000000102 */
[----:B------:R-:W-:Y:S01]  /*0df0*/  FFMA R4, R9, R6, R4 ;  /* 0x0000000609047223 */ /* 0x000fe20000000004 */
[----:B0-----:R-:W-:Y:S06]  /*0e00*/  @!P0 BRA `(.L_x_7) ;  /* 0x00000000000c8947 */ /* 0x001fec0003800000 */
[----:B------:R-:W-:-:S07]  /*0e10*/  MOV R4, 0xe30 ;  /* 0x00000e3000047802 */ /* 0x000fce0000000f00 */
[----:B------:R-:W-:Y:S05]  /*0e20*/  CALL.REL.NOINC `($__internal_1_$__cuda_sm3x_div_rn_noftz_f32_slowpath) ;  /* 0x0000000000287944 */ /* 0x000fea0003c00000 */
[----:B------:R-:W-:-:S07]  /*0e30*/  IMAD.MOV.U32 R4, RZ, RZ, R2 ;  /* 0x000000ffff047224 */ /* 0x000fce00078e0002 */
.L_x_7:
[----:B------:R-:W-:Y:S05]  /*0e40*/  BSYNC.RECONVERGENT B0 ;  /* 0x0000000000007941 */ /* 0x000fea0003800200 */
.L_x_6:
[----:B------:R-:W0:Y:S01]  /*0e50*/  LDCU UR8, c[0x0][0x390] ;  /* 0x00007200ff0877ac */ /* 0x000e220008000800 */
[----:B------:R-:W1:Y:S01]  /*0e60*/  F2I.U32.TRUNC.NTZ R5, R4 ;  /* 0x0000000400057305 */ /* 0x000e62000020f000 */
[----:B------:R-:W2:Y:S01]  /*0e70*/  LDCU.64 UR6, c[0x0][0x388] ;  /* 0x00007100ff0677ac */ /* 0x000ea20008000a00 */
[----:B0-----:R-:W-:-:S05]  /*0e80*/  IMAD R0, R0, UR8, R3 ;  /* 0x0000000800007c24 */ /* 0x001fca000f8e0203 */
[----:B--2---:R-:W-:-:S04]  /*0e90*/  IADD3 R2, P0, PT, R0, UR6, RZ ;  /* 0x0000000600027c10 */ /* 0x004fc8000ff1e0ff */
[----:B------:R-:W-:-:S05]  /*0ea0*/  LEA.HI.X.SX32 R3, R0, UR7, 0x1, P0 ;  /* 0x0000000700037c11 */ /* 0x000fca00080f0eff */
[----:B-1----:R-:W-:Y:S01]  /*0eb0*/  STG.E.U8 desc[UR4][R2.64], R5 ;  /* 0x0000000502007986 */ /* 0x002fe2000c101104 */
[----:B------:R-:W-:Y:S05]  /*0ec0*/  EXIT ;  /* 0x000000000000794d */ /* 0x000fea0003800000 */
        .weak           $__internal_1_$__cuda_sm3x_div_rn_noftz_f32_slowpath
        .type           $__internal_1_$__cuda_sm3x_div_rn_noftz_f32_slowpath,@function
        .size           $__internal_1_$__cuda_sm3x_div_rn_noftz_f32_slowpath,(.L_x_21 - $__internal_1_$__cuda_sm3x_div_rn_noftz_f32_slowpath)
$__internal_1_$__cuda_sm3x_div_rn_noftz_f32_slowpath:
[--C-:B------:R-:W-:Y:S01]  /*0ed0*/  SHF.R.U32.HI R7, RZ, 0x17, R5.reuse ;  /* 0x00000017ff077819 */ /* 0x100fe20000011605 */
[----:B------:R-:W-:Y:S01]  /*0ee0*/  BSSY.RECONVERGENT B1, `(.L_x_8) ;  /* 0x0000064000017945 */ /* 0x000fe20003800200 */
[--C-:B------:R-:W-:Y:S01]  /*0ef0*/  SHF.R.U32.HI R6, RZ, 0x17, R2.reuse ;  /* 0x00000017ff067819 */ /* 0x100fe20000011602 */
[----:B------:R-:W-:Y:S01]  /*0f00*/  IMAD.MOV.U32 R8, RZ, RZ, R2 ;  /* 0x000000ffff087224 */ /* 0x000fe200078e0002 */
[----:B------:R-:W-:Y:S01]  /*0f10*/  LOP3.LUT R7, R7, 0xff, RZ, 0xc0, !PT ;  /* 0x000000ff07077812 */ /* 0x000fe200078ec0ff */
[----:B------:R-:W-:Y:S01]  /*0f20*/  IMAD.MOV.U32 R9, RZ, RZ, R5 ;  /* 0x000000ffff097224 */ /* 0x000fe200078e0005 */
[----:B------:R-:W-:-:S03]  /*0f30*/  LOP3.LUT R6, R6, 0xff, RZ, 0xc0, !PT ;  /* 0x000000ff06067812 */ /* 0x000fc600078ec0ff */
[----:B------:R-:W-:Y:S02]  /*0f40*/  VIADD R12, R7, 0xffffffff ;  /* 0xffffffff070c7836 */ /* 0x000fe40000000000 */
[----:B------:R-:W-:-:S03]  /*0f50*/  VIADD R11, R6, 0xffffffff ;  /* 0xffffffff060b7836 */ /* 0x000fc60000000000 */
[----:B------:R-:W-:-:S04]  /*0f60*/  ISETP.GT.U32.AND P0, PT, R12, 0xfd, PT ;  /* 0x000000fd0c00780c */ /* 0x000fc80003f04070 */
[----:B------:R-:W-:-:S13]  /*0f70*/  ISETP.GT.U32.OR P0, PT, R11, 0xfd, P0 ;  /* 0x000000fd0b00780c */ /* 0x000fda0000704470 */
[----:B------:R-:W-:Y:S01]  /*0f80*/  @!P0 IMAD.MOV.U32 R10, RZ, RZ, RZ ;  /* 0x000000ffff0a8224 */ /* 0x000fe200078e00ff */
[----:B------:R-:W-:Y:S06]  /*0f90*/  @!P0 BRA `(.L_x_9) ;  /* 0x00000000005c8947 */ /* 0x000fec0003800000 */
[----:B------:R-:W-:Y:S02]  /*0fa0*/  FSETP.GTU.FTZ.AND P0, PT, |R2|, +INF , PT ;  /* 0x7f8000000200780b */ /* 0x000fe40003f1c200 */
[----:B------:R-:W-:-:S04]  /*0fb0*/  FSETP.GTU.FTZ.AND P1, PT, |R5|, +INF , PT ;  /* 0x7f8000000500780b */ /* 0x000fc80003f3c200 */
[----:B------:R-:W-:-:S13]  /*0fc0*/  PLOP3.LUT P0, PT, P0, P1, PT, 0xf8, 0x8f ;  /* 0x00000000008f781c */ /* 0x000fda0000703f70 */
[----:B------:R-:W-:Y:S05]  /*0fd0*/  @P0 BRA `(.L_x_10) ;  /* 0x00000004004c0947 */ /* 0x000fea0003800000 */
[----:B------:R-:W-:-:S13]  /*0fe0*/  LOP3.LUT P0, RZ, R9, 0x7fffffff, R8, 0xc8, !PT ;  /* 0x7fffffff09ff7812 */ /* 0x000fda000780c808 */
[----:B------:R-:W-:Y:S05]  /*0ff0*/  @!P0 BRA `(.L_x_11) ;  /* 0x00000004003c8947 */ /* 0x000fea0003800000 */
[C---:B------:R-:W-:Y:S02]  /*1000*/  FSETP.NEU.FTZ.AND P2, PT, |R2|.reuse, +INF , PT ;  /* 0x7f8000000200780b */ /* 0x040fe40003f5d200 */
[----:B------:R-:W-:Y:S02]  /*1010*/  FSETP.NEU.FTZ.AND P1, PT, |R5|, +INF , PT ;  /* 0x7f8000000500780b */ /* 0x000fe40003f3d200 */
[----:B------:R-:W-:-:S11]  /*1020*/  FSETP.NEU.FTZ.AND P0, PT, |R2|, +INF , PT ;  /* 0x7f8000000200780b */ /* 0x000fd60003f1d200 */
[----:B------:R-:W-:Y:S05]  /*1030*/  @!P1 BRA !P2, `(.L_x_11) ;  /* 0x00000004002c9947 */ /* 0x000fea0005000000 */
[----:B------:R-:W-:-:S04]  /*1040*/  LOP3.LUT P2, RZ, R8, 0x7fffffff, RZ, 0xc0, !PT ;  /* 0x7fffffff08ff7812 */ /* 0x000fc8000784c0ff */
[----:B------:R-:W-:-:S13]  /*1050*/  PLOP3.LUT P1, PT, P1, P2, PT, 0x2f, 0xf2 ;  /* 0x0000000000f2781c */ /* 0x000fda0000f24577 */
[----:B------:R-:W-:Y:S05]  /*1060*/  @P1 BRA `(.L_x_12) ;  /* 0x0000000400181947 */ /* 0x000fea0003800000 */
[----:B------:R-:W-:-:S04]  /*1070*/  LOP3.LUT P1, RZ, R9, 0x7fffffff, RZ, 0xc0, !PT ;  /* 0x7fffffff09ff7812 */ /* 0x000fc8000782c0ff */
[----:B------:R-:W-:-:S13]  /*1080*/  PLOP3.LUT P0, PT, P0, P1, PT, 0x2f, 0xf2 ;  /* 0x0000000000f2781c */ /* 0x000fda0000702577 */
[----:B------:R-:W-:Y:S05]  /*1090*/  @P0 BRA `(.L_x_13) ;  /* 0x0000000400000947 */ /* 0x000fea0003800000 */
[----:B------:R-:W-:Y:S02]  /*10a0*/  ISETP.GE.AND P0, PT, R11, RZ, PT ;  /* 0x000000ff0b00720c */ /* 0x000fe40003f06270 */
[----:B------:R-:W-:-:S11]  /*10b0*/  ISETP.GE.AND P1, PT, R12, RZ, PT ;  /* 0x000000ff0c00720c */ /* 0x000fd60003f26270 */
[----:B------:R-:W-:Y:S02]  /*10c0*/  @P0 IMAD.MOV.U32 R10, RZ, RZ, RZ ;  /* 0x000000ffff0a0224 */ /* 0x000fe400078e00ff */
[----:B------:R-:W-:Y:S01]  /*10d0*/  @!P0 FFMA R8, R2, 1.84467440737095516160e+19, RZ ;  /* 0x5f80000002088823 */ /* 0x000fe200000000ff */
[----:B------:R-:W-:Y:S02]  /*10e0*/  @!P0 IMAD.MOV.U32 R10, RZ, RZ, -0x40 ;  /* 0xffffffc0ff0a8424 */ /* 0x000fe400078e00ff */
[----:B------:R-:W-:Y:S02]  /*10f0*/  @!P1 FFMA R9, R5, 1.84467440737095516160e+19, RZ ;  /* 0x5f80000005099823 */ /* 0x000fe400000000ff */
[----:B------:R-:W-:-:S07]  /*1100*/  @!P1 VIADD R10, R10, 0x40 ;  /* 0x000000400a0a9836 */ /* 0x000fce0000000000 */
.L_x_9:
[----:B------:R-:W-:Y:S01]  /*1110*/  LEA R2, R7, 0xc0800000, 0x17 ;  /* 0xc080000007027811 */ /* 0x000fe200078eb8ff */
[----:B------:R-:W-:Y:S01]  /*1120*/  VIADD R6, R6, 0xffffff81 ;  /* 0xffffff8106067836 */ /* 0x000fe20000000000 */
[----:B------:R-:W-:Y:S03]  /*1130*/  BSSY.RECONVERGENT B2, `(.L_x_14) ;  /* 0x0000035000027945 */ /* 0x000fe60003800200 */
[----:B------:R-:W-:Y:S01]  /*1140*/  IMAD.IADD R9, R9, 0x1, -R2 ;  /* 0x0000000109097824 */ /* 0x000fe200078e0a02 */
[C---:B------:R-:W-:Y:S01]  /*1150*/  IADD3 R7, PT, PT, R6.reuse, 0x7f, -R7 ;  /* 0x0000007f06077810 */ /* 0x040fe20007ffe807 */
[----:B------:R-:W-:Y:S02]  /*1160*/  IMAD R2, R6, -0x800000, R8 ;  /* 0xff80000006027824 */ /* 0x000fe400078e0208 */
[----:B------:R-:W0:Y:S01]  /*1170*/  MUFU.RCP R5, R9 ;  /* 0x0000000900057308 */ /* 0x000e220000001000 */
[----:B------:R-:W-:Y:S01]  /*1180*/  FADD.FTZ R11, -R9, -RZ ;  /* 0x800000ff090b7221 */ /* 0x000fe20000010100 */
[----:B------:R-:W-:-:S03]  /*1190*/  IMAD.IADD R7, R7, 0x1, R10 ;  /* 0x0000000107077824 */ /* 0x000fc600078e020a */
[----:B0-----:R-:W-:-:S04]  /*11a0*/  FFMA R12, R5, R11, 1 ;  /* 0x3f800000050c7423 */ /* 0x001fc8000000000b */
[----:B------:R-:W-:-:S04]  /*11b0*/  FFMA R12, R5, R12, R5 ;  /* 0x0000000c050c7223 */ /* 0x000fc80000000005 */
[----:B------:R-:W-:-:S04]  /*11c0*/  FFMA R5, R2, R12, RZ ;  /* 0x0000000c02057223 */ /* 0x000fc800000000ff */
[----:B------:R-:W-:-:S04]  /*11d0*/  FFMA R8, R11, R5, R2 ;  /* 0x000000050b087223 */ /* 0x000fc80000000002 */
[----:B------:R-:W-:-:S04]  /*11e0*/  FFMA R13, R12, R8, R5 ;  /* 0x000000080c0d7223 */ /* 0x000fc80000000005 */
[----:B------:R-:W-:-:S04]  /*11f0*/  FFMA R8, R11, R13, R2 ;  /* 0x0000000d0b087223 */ /* 0x000fc80000000002 */
[----:B------:R-:W-:-:S05]  /*1200*/  FFMA R2, R12, R8, R13 ;  /* 0x000000080c027223 */ /* 0x000fca000000000d */
[----:B------:R-:W-:-:S04]  /*1210*/  SHF.R.U32.HI R5, RZ, 0x17, R2 ;  /* 0x00000017ff057819 */ /* 0x000fc80000011602 */
[----:B------:R-:W-:-:S05]  /*1220*/  LOP3.LUT R5, R5, 0xff, RZ, 0xc0, !PT ;  /* 0x000000ff05057812 */ /* 0x000fca00078ec0ff */
[----:B------:R-:W-:-:S04]  /*1230*/  IMAD.IADD R9, R5, 0x1, R7 ;  /* 0x0000000105097824 */ /* 0x000fc800078e0207 */
[----:B------:R-:W-:-:S05]  /*1240*/  VIADD R5, R9, 0xffffffff ;  /* 0xffffffff09057836 */ /* 0x000fca0000000000 */
[----:B------:R-:W-:-:S13]  /*1250*/  ISETP.GE.U32.AND P0, PT, R5, 0xfe, PT ;  /* 0x000000fe0500780c */ /* 0x000fda0003f06070 */
[----:B------:R-:W-:Y:S05]  /*1260*/  @!P0 BRA `(.L_x_15) ;  /* 0x0000000000808947 */ /* 0x000fea0003800000 */
[----:B------:R-:W-:-:S13]  /*1270*/  ISETP.GT.AND P0, PT, R9, 0xfe, PT ;  /* 0x000000fe0900780c */ /* 0x000fda0003f04270 */
[----:B------:R-:W-:Y:S05]  /*1280*/  @P0 BRA `(.L_x_16) ;  /* 0x00000000006c0947 */ /* 0x000fea0003800000 */
[----:B------:R-:W-:-:S13]  /*1290*/  ISETP.GE.AND P0, PT, R9, 0x1, PT ;  /* 0x000000010900780c */ /* 0x000fda0003f06270 */
[----:B------:R-:W-:Y:S05]  /*12a0*/  @P0 BRA `(.L_x_17) ;  /* 0x0000000000740947 */ /* 0x000fea0003800000 */
[----:B------:R-:W-:Y:S02]  /*12b0*/  ISETP.GE.AND P0, PT, R9, -0x18, PT ;  /* 0xffffffe80900780c */ /* 0x000fe40003f06270 */
[----:B------:R-:W-:-:S11]  /*12c0*/  LOP3.LUT R2, R2, 0x80000000, RZ, 0xc0, !PT ;  /* 0x8000000002027812 */ /* 0x000fd600078ec0ff */
[----:B------:R-:W-:Y:S05]  /*12d0*/  @!P0 BRA `(.L_x_17) ;  /* 0x0000000000688947 */ /* 0x000fea0003800000 */
[CCC-:B------:R-:W-:Y:S01]  /*12e0*/  FFMA.RZ R5, R12.reuse, R8.reuse, R13.reuse ;  /* 0x000000080c057223 */ /* 0x1c0fe2000000c00d */
[CCC-:B------:R-:W-:Y:S01]  /*12f0*/  FFMA.RM R6, R12.reuse, R8.reuse, R13.reuse ;  /* 0x000000080c067223 */ /* 0x1c0fe2000000400d */
[C---:B------:R-:W-:Y:S02]  /*1300*/  ISETP.NE.AND P2, PT, R9.reuse, RZ, PT ;  /* 0x000000ff0900720c */ /* 0x040fe40003f45270 */
[----:B------:R-:W-:Y:S02]  /*1310*/  ISETP.NE.AND P1, PT, R9, RZ, PT ;  /* 0x000000ff0900720c */ /* 0x000fe40003f25270 */
[----:B------:R-:W-:Y:S01]  /*1320*/  LOP3.LUT R7, R5, 0x7fffff, RZ, 0xc0, !PT ;  /* 0x007fffff05077812 */ /* 0x000fe200078ec0ff */
[----:B------:R-:W-:Y:S01]  /*1330*/  FFMA.RP R5, R12, R8, R13 ;  /* 0x000000080c057223 */ /* 0x000fe2000000800d */
[----:B------:R-:W-:Y:S02]  /*1340*/  VIADD R8, R9, 0x20 ;  /* 0x0000002009087836 */ /* 0x000fe40000000000 */
[----:B------:R-:W-:Y:S01]  /*1350*/  LOP3.LUT R7, R7, 0x800000, RZ, 0xfc, !PT ;  /* 0x0080000007077812 */ /* 0x000fe200078efcff */
[----:B------:R-:W-:Y:S01]  /*1360*/  IMAD.MOV R9, RZ, RZ, -R9 ;  /* 0x000000ffff097224 */ /* 0x000fe200078e0a09 */
[----:B------:R-:W-:-:S02]  /*1370*/  FSETP.NEU.FTZ.AND P0, PT, R5, R6, PT ;  /* 0x000000060500720b */ /* 0x000fc40003f1d000 */
[----:B------:R-:W-:Y:S02]  /*1380*/  SHF.L.U32 R8, R7, R8, RZ ;  /* 0x0000000807087219 */ /* 0x000fe400000006ff */
[----:B------:R-:W-:Y:S02]  /*1390*/  SEL R6, R9, RZ, P2 ;  /* 0x000000ff09067207 */ /* 0x000fe40001000000 */
[----:B------:R-:W-:Y:S02]  /*13a0*/  ISETP.NE.AND P1, PT, R8, RZ, P1 ;  /* 0x000000ff0800720c */ /* 0x000fe40000f25270 */
[----:B------:R-:W-:Y:S02]  /*13b0*/  SHF.R.U32.HI R6, RZ, R6, R7 ;  /* 0x00000006ff067219 */ /* 0x000fe40000011607 */
[----:B------:R-:W-:Y:S02]  /*13c0*/  PLOP3.LUT P0, PT, P0, P1, PT, 0xf8, 0x8f ;  /* 0x00000000008f781c */ /* 0x000fe40000703f70 */
[----:B------:R-:W-:-:S02]  /*13d0*/  SHF.R.U32.HI R8, RZ, 0x1, R6 ;  /* 0x00000001ff087819 */ /* 0x000fc40000011606 */
[----:B------:R-:W-:-:S04]  /*13e0*/  SEL R5, RZ, 0x1, !P0 ;  /* 0x00000001ff057807 */ /* 0x000fc80004000000 */
[----:B------:R-:W-:-:S04]  /*13f0*/  LOP3.LUT R5, R5, 0x1, R8, 0xf8, !PT ;  /* 0x0000000105057812 */ /* 0x000fc800078ef808 */
[----:B------:R-:W-:-:S05]  /*1400*/  LOP3.LUT R5, R5, R6, RZ, 0xc0, !PT ;  /* 0x0000000605057212 */ /* 0x000fca00078ec0ff */
[----:B------:R-:W-:-:S05]  /*1410*/  IMAD.IADD R5, R8, 0x1, R5 ;  /* 0x0000000108057824 */ /* 0x000fca00078e0205 */
[----:B------:R-:W-:Y:S01]  /*1420*/  LOP3.LUT R2, R5, R2, RZ, 0xfc, !PT ;  /* 0x0000000205027212 */ /* 0x000fe200078efcff */
[----:B------:R-:W-:Y:S06]  /*1430*/  BRA `(.L_x_17) ;  /* 0x0000000000107947 */ /* 0x000fec0003800000 */
.L_x_16:
[----:B------:R-:W-:-:S04]  /*1440*/  LOP3.LUT R2, R2, 0x80000000, RZ, 0xc0, !PT ;  /* 0x8000000002027812 */ /* 0x000fc800078ec0ff */
[----:B------:R-:W-:Y:S01]  /*1450*/  LOP3.LUT R2, R2, 0x7f800000, RZ, 0xfc, !PT ;  /* 0x7f80000002027812 */ /* 0x000fe200078efcff */
[----:B------:R-:W-:Y:S06]  /*1460*/  BRA `(.L_x_17) ;  /* 0x0000000000047947 */ /* 0x000fec0003800000 */
.L_x_15:
[----:B------:R-:W-:-:S07]  /*1470*/  IMAD R2, R7, 0x800000, R2 ;  /* 0x0080000007027824 */ /* 0x000fce00078e0202 */
.L_x_17:
[----:B------:R-:W-:Y:S05]  /*1480*/  BSYNC.RECONVERGENT B2 ;  /* 0x0000000000027941 */ /* 0x000fea0003800200 */
.L_x_14:
[----:B------:R-:W-:Y:S05]  /*1490*/  BRA `(.L_x_18) ;  /* 0x0000000000207947 */ /* 0x000fea0003800000 */
.L_x_13:
[----:B------:R-:W-:-:S04]  /*14a0*/  LOP3.LUT R2, R9, 0x80000000, R8, 0x48, !PT ;  /* 0x8000000009027812 */ /* 0x000fc800078e4808 */
[----:B------:R-:W-:Y:S01]  /*14b0*/  LOP3.LUT R2, R2, 0x7f800000, RZ, 0xfc, !PT ;  /* 0x7f80000002027812 */ /* 0x000fe200078efcff */
[----:B------:R-:W-:Y:S06]  /*14c0*/  BRA `(.L_x_18) ;  /* 0x0000000000147947 */ /* 0x000fec0003800000 */
.L_x_12:
[----:B------:R-:W-:Y:S01]  /*14d0*/  LOP3.LUT R2, R9, 0x80000000, R8, 0x48, !PT ;  /* 0x8000000009027812 */ /* 0x000fe200078e4808 */
[----:B------:R-:W-:Y:S06]  /*14e0*/  BRA `(.L_x_18) ;  /* 0x00000000000c7947 */ /* 0x000fec0003800000 */
.L_x_11:
[----:B------:R-:W0:Y:S01]  /*14f0*/  MUFU.RSQ R2, -QNAN ;  /* 0xffc0000000027908 */ /* 0x000e220000001400 */
[----:B------:R-:W-:Y:S05]  /*1500*/  BRA `(.L_x_18) ;  /* 0x0000000000047947 */ /* 0x000fea0003800000 */
.L_x_10:
[----:B------:R-:W-:-:S07]  /*1510*/  FADD.FTZ R2, R2, R5 ;  /* 0x0000000502027221 */ /* 0x000fce0000010000 */
.L_x_18:
[----:B------:R-:W-:Y:S05]  /*1520*/  BSYNC.RECONVERGENT B1 ;  /* 0x0000000000017941 */ /* 0x000fea0003800200 */
.L_x_8:
[----:B------:R-:W-:-:S04]  /*1530*/  IMAD.MOV.U32 R5, RZ, RZ, 0x0 ;  /* 0x00000000ff057424 */ /* 0x000fc800078e00ff */
[----:B0-----:R-:W-:Y:S05]  /*1540*/  RET.REL.NODEC R4 `(_Z12gaussianBlurPhS_ii) ;  /* 0xffffffe804ac7950 */ /* 0x001fea0003c3ffff */
.L_x_19:
        /* <DEDUP_REMOVED lines=11> */
.L_x_21:


//--------------------- .nv.shared.reserved.0     --------------------------
	.section	.nv.shared.reserved.0,"aw",@nobits
	.weak		__nv_reservedSMEM_offset_0_alias
	.size		__nv_reservedSMEM_offset_0_alias, 0, 64
	.other		__nv_reservedSMEM_offset_0_alias,@"STO_CUDA_RESERVED_SHARED STV_DEFAULT"
__nv_reservedSMEM_offset_0_alias:
	.zero		0
	.zero		64


//--------------------- .nv.constant0._Z18sobelEdgeDetectionPhS_ii --------------------------
	.section	.nv.constant0._Z18sobelEdgeDetectionPhS_ii,"a",@progbits
	.sectionflags	@""
	.align	4
.nv.constant0._Z18sobelEdgeDetectionPhS_ii:
	.zero		920


//--------------------- .nv.constant0._Z12gaussianBlurPhS_ii --------------------------
	.section	.nv.constant0._Z12gaussianBlurPhS_ii,"a",@progbits
	.sectionflags	@""
	.align	4
.nv.constant0._Z12gaussianBlurPhS_ii:
	.zero		920


//--------------------- SYMBOLS --------------------------

	.type		.nv.reservedSmem.offset0,@object
	.size		.nv.reservedSmem.offset0,0x4
